//
// Generated by NVIDIA NVVM Compiler
//
// Compiler Build ID: CL-36424714
// Cuda compilation tools, release 13.0, V13.0.88
// Based on NVVM 20.0.0
//

.version 9.0
.target sm_100
.address_size 64

	// .globl	_Z23matrixMultiplyGPU_naivePKfS0_Pfi
// _ZZ23matrixMultiplyGPU_tiledPKfS0_PfiE2As has been demoted
// _ZZ23matrixMultiplyGPU_tiledPKfS0_PfiE2Bs has been demoted

.visible .entry _Z23matrixMultiplyGPU_naivePKfS0_Pfi(
	.param .u64 .ptr .align 1 _Z23matrixMultiplyGPU_naivePKfS0_Pfi_param_0,
	.param .u64 .ptr .align 1 _Z23matrixMultiplyGPU_naivePKfS0_Pfi_param_1,
	.param .u64 .ptr .align 1 _Z23matrixMultiplyGPU_naivePKfS0_Pfi_param_2,
	.param .u32 _Z23matrixMultiplyGPU_naivePKfS0_Pfi_param_3
)
{
	.reg .pred 	%p<10>;
	.reg .b32 	%r<40>;
	.reg .b32 	%f<67>;
	.reg .b64 	%rd<67>;

	ld.param.u64 	%rd14, [_Z23matrixMultiplyGPU_naivePKfS0_Pfi_param_0];
	ld.param.u64 	%rd15, [_Z23matrixMultiplyGPU_naivePKfS0_Pfi_param_1];
	ld.param.u32 	%r18, [_Z23matrixMultiplyGPU_naivePKfS0_Pfi_param_3];
	cvta.to.global.u64 	%rd1, %rd15;
	cvta.to.global.u64 	%rd2, %rd14;
	mov.u32 	%r19, %ctaid.y;
	mov.u32 	%r20, %ntid.y;
	mov.u32 	%r21, %tid.y;
	mad.lo.s32 	%r1, %r19, %r20, %r21;
	mov.u32 	%r22, %ctaid.x;
	mov.u32 	%r23, %ntid.x;
	mov.u32 	%r24, %tid.x;
	mad.lo.s32 	%r2, %r22, %r23, %r24;
	max.s32 	%r25, %r1, %r2;
	setp.ge.s32 	%p1, %r25, %r18;
	@%p1 bra 	$L__BB0_13;
	mul.lo.s32 	%r3, %r18, %r1;
	and.b32  	%r4, %r18, 7;
	setp.lt.u32 	%p2, %r18, 8;
	mov.f32 	%f66, 0f00000000;
	mov.b32 	%r38, 0;
	@%p2 bra 	$L__BB0_4;
	and.b32  	%r38, %r18, 2147483640;
	neg.s32 	%r36, %r38;
	mul.wide.s32 	%rd16, %r18, 4;
	add.s64 	%rd3, %rd1, %rd16;
	shl.b32 	%r7, %r18, 3;
	mul.wide.s32 	%rd17, %r18, 8;
	add.s64 	%rd4, %rd1, %rd17;
	mul.wide.s32 	%rd18, %r18, 12;
	add.s64 	%rd5, %rd1, %rd18;
	mul.wide.s32 	%rd19, %r18, 16;
	add.s64 	%rd6, %rd1, %rd19;
	mul.wide.s32 	%rd20, %r18, 20;
	add.s64 	%rd7, %rd1, %rd20;
	mul.wide.s32 	%rd21, %r18, 24;
	add.s64 	%rd8, %rd1, %rd21;
	mul.wide.s32 	%rd22, %r18, 28;
	add.s64 	%rd9, %rd1, %rd22;
	mul.wide.u32 	%rd23, %r3, 4;
	add.s64 	%rd24, %rd23, %rd2;
	add.s64 	%rd66, %rd24, 16;
	mov.f32 	%f66, 0f00000000;
	mov.u32 	%r35, %r2;
$L__BB0_3:
	.pragma "nounroll";
	mul.wide.s32 	%rd25, %r35, 4;
	add.s64 	%rd26, %rd3, %rd25;
	add.s64 	%rd27, %rd4, %rd25;
	add.s64 	%rd28, %rd5, %rd25;
	add.s64 	%rd29, %rd6, %rd25;
	add.s64 	%rd30, %rd7, %rd25;
	add.s64 	%rd31, %rd8, %rd25;
	add.s64 	%rd32, %rd9, %rd25;
	add.s64 	%rd33, %rd1, %rd25;
	ld.global.f32 	%f16, [%rd66+-16];
	ld.global.f32 	%f17, [%rd33];
	fma.rn.f32 	%f18, %f16, %f17, %f66;
	ld.global.f32 	%f19, [%rd66+-12];
	ld.global.f32 	%f20, [%rd26];
	fma.rn.f32 	%f21, %f19, %f20, %f18;
	ld.global.f32 	%f22, [%rd66+-8];
	ld.global.f32 	%f23, [%rd27];
	fma.rn.f32 	%f24, %f22, %f23, %f21;
	ld.global.f32 	%f25, [%rd66+-4];
	ld.global.f32 	%f26, [%rd28];
	fma.rn.f32 	%f27, %f25, %f26, %f24;
	ld.global.f32 	%f28, [%rd66];
	ld.global.f32 	%f29, [%rd29];
	fma.rn.f32 	%f30, %f28, %f29, %f27;
	ld.global.f32 	%f31, [%rd66+4];
	ld.global.f32 	%f32, [%rd30];
	fma.rn.f32 	%f33, %f31, %f32, %f30;
	ld.global.f32 	%f34, [%rd66+8];
	ld.global.f32 	%f35, [%rd31];
	fma.rn.f32 	%f36, %f34, %f35, %f33;
	ld.global.f32 	%f37, [%rd66+12];
	ld.global.f32 	%f38, [%rd32];
	fma.rn.f32 	%f66, %f37, %f38, %f36;
	add.s32 	%r36, %r36, 8;
	add.s32 	%r35, %r35, %r7;
	add.s64 	%rd66, %rd66, 32;
	setp.ne.s32 	%p3, %r36, 0;
	@%p3 bra 	$L__BB0_3;
$L__BB0_4:
	setp.eq.s32 	%p4, %r4, 0;
	@%p4 bra 	$L__BB0_12;
	and.b32  	%r13, %r18, 3;
	setp.lt.u32 	%p5, %r4, 4;
	@%p5 bra 	$L__BB0_7;
	add.s32 	%r27, %r38, %r3;
	mul.wide.u32 	%rd34, %r27, 4;
	add.s64 	%rd35, %rd2, %rd34;
	ld.global.f32 	%f40, [%rd35];
	mad.lo.s32 	%r28, %r38, %r18, %r2;
	mul.wide.s32 	%rd36, %r28, 4;
	add.s64 	%rd37, %rd1, %rd36;
	ld.global.f32 	%f41, [%rd37];
	fma.rn.f32 	%f42, %f40, %f41, %f66;
	cvt.u64.u32 	%rd38, %r3;
	cvt.u64.u32 	%rd39, %r38;
	add.s64 	%rd40, %rd39, %rd38;
	shl.b64 	%rd41, %rd40, 2;
	add.s64 	%rd42, %rd2, %rd41;
	ld.global.f32 	%f43, [%rd42+4];
	mul.wide.s32 	%rd43, %r18, 4;
	add.s64 	%rd44, %rd37, %rd43;
	ld.global.f32 	%f44, [%rd44];
	fma.rn.f32 	%f45, %f43, %f44, %f42;
	ld.global.f32 	%f46, [%rd42+8];
	add.s64 	%rd45, %rd44, %rd43;
	ld.global.f32 	%f47, [%rd45];
	fma.rn.f32 	%f48, %f46, %f47, %f45;
	ld.global.f32 	%f49, [%rd42+12];
	add.s64 	%rd46, %rd45, %rd43;
	ld.global.f32 	%f50, [%rd46];
	fma.rn.f32 	%f66, %f49, %f50, %f48;
	add.s32 	%r38, %r38, 4;
$L__BB0_7:
	setp.eq.s32 	%p6, %r13, 0;
	@%p6 bra 	$L__BB0_12;
	setp.eq.s32 	%p7, %r13, 1;
	@%p7 bra 	$L__BB0_10;
	add.s32 	%r29, %r38, %r3;
	mul.wide.u32 	%rd47, %r29, 4;
	add.s64 	%rd48, %rd2, %rd47;
	ld.global.f32 	%f52, [%rd48];
	mad.lo.s32 	%r30, %r38, %r18, %r2;
	mul.wide.s32 	%rd49, %r30, 4;
	add.s64 	%rd50, %rd1, %rd49;
	ld.global.f32 	%f53, [%rd50];
	fma.rn.f32 	%f54, %f52, %f53, %f66;
	cvt.u64.u32 	%rd51, %r3;
	cvt.u64.u32 	%rd52, %r38;
	add.s64 	%rd53, %rd52, %rd51;
	shl.b64 	%rd54, %rd53, 2;
	add.s64 	%rd55, %rd2, %rd54;
	ld.global.f32 	%f55, [%rd55+4];
	mul.wide.s32 	%rd56, %r18, 4;
	add.s64 	%rd57, %rd50, %rd56;
	ld.global.f32 	%f56, [%rd57];
	fma.rn.f32 	%f66, %f55, %f56, %f54;
	add.s32 	%r38, %r38, 2;
$L__BB0_10:
	and.b32  	%r31, %r18, 1;
	setp.eq.b32 	%p8, %r31, 1;
	not.pred 	%p9, %p8;
	@%p9 bra 	$L__BB0_12;
	add.s32 	%r32, %r38, %r3;
	mul.wide.u32 	%rd58, %r32, 4;
	add.s64 	%rd59, %rd2, %rd58;
	ld.global.f32 	%f57, [%rd59];
	mad.lo.s32 	%r33, %r38, %r18, %r2;
	mul.wide.s32 	%rd60, %r33, 4;
	add.s64 	%rd61, %rd1, %rd60;
	ld.global.f32 	%f58, [%rd61];
	fma.rn.f32 	%f66, %f57, %f58, %f66;
$L__BB0_12:
	ld.param.u64 	%rd65, [_Z23matrixMultiplyGPU_naivePKfS0_Pfi_param_2];
	add.s32 	%r34, %r3, %r2;
	cvta.to.global.u64 	%rd62, %rd65;
	mul.wide.s32 	%rd63, %r34, 4;
	add.s64 	%rd64, %rd62, %rd63;
	st.global.f32 	[%rd64], %f66;
$L__BB0_13:
	ret;

}
	// .globl	_Z23matrixMultiplyGPU_tiledPKfS0_Pfi
.visible .entry _Z23matrixMultiplyGPU_tiledPKfS0_Pfi(
	.param .u64 .ptr .align 1 _Z23matrixMultiplyGPU_tiledPKfS0_Pfi_param_0,
	.param .u64 .ptr .align 1 _Z23matrixMultiplyGPU_tiledPKfS0_Pfi_param_1,
	.param .u64 .ptr .align 1 _Z23matrixMultiplyGPU_tiledPKfS0_Pfi_param_2,
	.param .u32 _Z23matrixMultiplyGPU_tiledPKfS0_Pfi_param_3
)
{
	.reg .pred 	%p<18>;
	.reg .b32 	%r<70>;
	.reg .b32 	%f<181>;
	.reg .b64 	%rd<20>;
	// demoted variable
	.shared .align 4 .b8 _ZZ23matrixMultiplyGPU_tiledPKfS0_PfiE2As[1024];
	// demoted variable
	.shared .align 4 .b8 _ZZ23matrixMultiplyGPU_tiledPKfS0_PfiE2Bs[1024];
	ld.param.u64 	%rd5, [_Z23matrixMultiplyGPU_tiledPKfS0_Pfi_param_0];
	ld.param.u64 	%rd6, [_Z23matrixMultiplyGPU_tiledPKfS0_Pfi_param_1];
	ld.param.u64 	%rd4, [_Z23matrixMultiplyGPU_tiledPKfS0_Pfi_param_2];
	ld.param.u32 	%r35, [_Z23matrixMultiplyGPU_tiledPKfS0_Pfi_param_3];
	cvta.to.global.u64 	%rd1, %rd6;
	cvta.to.global.u64 	%rd2, %rd5;
	mov.u32 	%r36, %ctaid.y;
	shl.b32 	%r37, %r36, 4;
	mov.u32 	%r1, %tid.y;
	add.s32 	%r2, %r37, %r1;
	mov.u32 	%r38, %ctaid.x;
	shl.b32 	%r3, %r38, 4;
	mov.u32 	%r4, %tid.x;
	add.s32 	%r5, %r3, %r4;
	setp.lt.s32 	%p1, %r35, 1;
	mov.f32 	%f180, 0f00000000;
	@%p1 bra 	$L__BB1_19;
	shl.b32 	%r40, %r1, 6;
	mov.u32 	%r41, _ZZ23matrixMultiplyGPU_tiledPKfS0_PfiE2As;
	add.s32 	%r6, %r41, %r40;
	shl.b32 	%r42, %r4, 2;
	add.s32 	%r7, %r6, %r42;
	mul.lo.s32 	%r8, %r35, %r2;
	mov.u32 	%r43, _ZZ23matrixMultiplyGPU_tiledPKfS0_PfiE2Bs;
	add.s32 	%r10, %r43, %r42;
	add.s32 	%r9, %r10, %r40;
	add.s32 	%r11, %r35, -1;
	setp.lt.u32 	%p2, %r35, 17;
	mov.f32 	%f180, 0f00000000;
	mov.b32 	%r69, 0;
	@%p2 bra 	$L__BB1_13;
	shr.u32 	%r45, %r11, 4;
	add.s32 	%r46, %r45, 1;
	add.s32 	%r47, %r1, 16;
	mad.lo.s32 	%r48, %r35, %r47, %r4;
	add.s32 	%r66, %r48, %r3;
	shl.b32 	%r13, %r35, 5;
	mad.lo.s32 	%r49, %r1, %r35, %r4;
	add.s32 	%r65, %r49, %r3;
	add.s32 	%r63, %r4, %r8;
	and.b32  	%r50, %r46, 536870910;
	neg.s32 	%r62, %r50;
	mov.f32 	%f180, 0f00000000;
	mov.b32 	%r68, 16;
	mov.u32 	%r64, %r4;
	mov.u32 	%r67, %r1;
$L__BB1_3:
	setp.ge.u32 	%p3, %r2, %r35;
	mul.wide.s32 	%rd7, %r63, 4;
	add.s64 	%rd8, %rd2, %rd7;
	add.s64 	%rd3, %rd8, 64;
	setp.ge.s32 	%p4, %r64, %r35;
	mov.f32 	%f172, 0f00000000;
	or.pred  	%p5, %p3, %p4;
	@%p5 bra 	$L__BB1_5;
	ld.global.nc.f32 	%f172, [%rd3+-64];
$L__BB1_5:
	st.shared.f32 	[%r7], %f172;
	mov.f32 	%f173, 0f00000000;
	max.s32 	%r51, %r5, %r67;
	setp.ge.s32 	%p6, %r51, %r35;
	@%p6 bra 	$L__BB1_7;
	mul.wide.s32 	%rd9, %r65, 4;
	add.s64 	%rd10, %rd1, %rd9;
	ld.global.nc.f32 	%f173, [%rd10];
$L__BB1_7:
	st.shared.f32 	[%r9], %f173;
	bar.sync 	0;
	ld.shared.f32 	%f27, [%r6];
	ld.shared.f32 	%f28, [%r10];
	fma.rn.f32 	%f29, %f27, %f28, %f180;
	ld.shared.f32 	%f30, [%r6+4];
	ld.shared.f32 	%f31, [%r10+64];
	fma.rn.f32 	%f32, %f30, %f31, %f29;
	ld.shared.f32 	%f33, [%r6+8];
	ld.shared.f32 	%f34, [%r10+128];
	fma.rn.f32 	%f35, %f33, %f34, %f32;
	ld.shared.f32 	%f36, [%r6+12];
	ld.shared.f32 	%f37, [%r10+192];
	fma.rn.f32 	%f38, %f36, %f37, %f35;
	ld.shared.f32 	%f39, [%r6+16];
	ld.shared.f32 	%f40, [%r10+256];
	fma.rn.f32 	%f41, %f39, %f40, %f38;
	ld.shared.f32 	%f42, [%r6+20];
	ld.shared.f32 	%f43, [%r10+320];
	fma.rn.f32 	%f44, %f42, %f43, %f41;
	ld.shared.f32 	%f45, [%r6+24];
	ld.shared.f32 	%f46, [%r10+384];
	fma.rn.f32 	%f47, %f45, %f46, %f44;
	ld.shared.f32 	%f48, [%r6+28];
	ld.shared.f32 	%f49, [%r10+448];
	fma.rn.f32 	%f50, %f48, %f49, %f47;
	ld.shared.f32 	%f51, [%r6+32];
	ld.shared.f32 	%f52, [%r10+512];
	fma.rn.f32 	%f53, %f51, %f52, %f50;
	ld.shared.f32 	%f54, [%r6+36];
	ld.shared.f32 	%f55, [%r10+576];
	fma.rn.f32 	%f56, %f54, %f55, %f53;
	ld.shared.f32 	%f57, [%r6+40];
	ld.shared.f32 	%f58, [%r10+640];
	fma.rn.f32 	%f59, %f57, %f58, %f56;
	ld.shared.f32 	%f60, [%r6+44];
	ld.shared.f32 	%f61, [%r10+704];
	fma.rn.f32 	%f62, %f60, %f61, %f59;
	ld.shared.f32 	%f63, [%r6+48];
	ld.shared.f32 	%f64, [%r10+768];
	fma.rn.f32 	%f65, %f63, %f64, %f62;
	ld.shared.f32 	%f66, [%r6+52];
	ld.shared.f32 	%f67, [%r10+832];
	fma.rn.f32 	%f68, %f66, %f67, %f65;
	ld.shared.f32 	%f69, [%r6+56];
	ld.shared.f32 	%f70, [%r10+896];
	fma.rn.f32 	%f71, %f69, %f70, %f68;
	ld.shared.f32 	%f72, [%r6+60];
	ld.shared.f32 	%f73, [%r10+960];
	fma.rn.f32 	%f6, %f72, %f73, %f71;
	bar.sync 	0;
	add.s32 	%r52, %r64, 16;
	setp.ge.s32 	%p8, %r52, %r35;
	mov.f32 	%f174, 0f00000000;
	or.pred  	%p9, %p3, %p8;
	@%p9 bra 	$L__BB1_9;
	ld.global.nc.f32 	%f174, [%rd3];
$L__BB1_9:
	st.shared.f32 	[%r7], %f174;
	add.s32 	%r53, %r67, 16;
	mov.f32 	%f175, 0f00000000;
	max.s32 	%r54, %r5, %r53;
	setp.ge.s32 	%p10, %r54, %r35;
	@%p10 bra 	$L__BB1_11;
	mul.wide.s32 	%rd11, %r66, 4;
	add.s64 	%rd12, %rd1, %rd11;
	ld.global.nc.f32 	%f175, [%rd12];
$L__BB1_11:
	st.shared.f32 	[%r9], %f175;
	bar.sync 	0;
	ld.shared.f32 	%f75, [%r6];
	ld.shared.f32 	%f76, [%r10];
	fma.rn.f32 	%f77, %f75, %f76, %f6;
	ld.shared.f32 	%f78, [%r6+4];
	ld.shared.f32 	%f79, [%r10+64];
	fma.rn.f32 	%f80, %f78, %f79, %f77;
	ld.shared.f32 	%f81, [%r6+8];
	ld.shared.f32 	%f82, [%r10+128];
	fma.rn.f32 	%f83, %f81, %f82, %f80;
	ld.shared.f32 	%f84, [%r6+12];
	ld.shared.f32 	%f85, [%r10+192];
	fma.rn.f32 	%f86, %f84, %f85, %f83;
	ld.shared.f32 	%f87, [%r6+16];
	ld.shared.f32 	%f88, [%r10+256];
	fma.rn.f32 	%f89, %f87, %f88, %f86;
	ld.shared.f32 	%f90, [%r6+20];
	ld.shared.f32 	%f91, [%r10+320];
	fma.rn.f32 	%f92, %f90, %f91, %f89;
	ld.shared.f32 	%f93, [%r6+24];
	ld.shared.f32 	%f94, [%r10+384];
	fma.rn.f32 	%f95, %f93, %f94, %f92;
	ld.shared.f32 	%f96, [%r6+28];
	ld.shared.f32 	%f97, [%r10+448];
	fma.rn.f32 	%f98, %f96, %f97, %f95;
	ld.shared.f32 	%f99, [%r6+32];
	ld.shared.f32 	%f100, [%r10+512];
	fma.rn.f32 	%f101, %f99, %f100, %f98;
	ld.shared.f32 	%f102, [%r6+36];
	ld.shared.f32 	%f103, [%r10+576];
	fma.rn.f32 	%f104, %f102, %f103, %f101;
	ld.shared.f32 	%f105, [%r6+40];
	ld.shared.f32 	%f106, [%r10+640];
	fma.rn.f32 	%f107, %f105, %f106, %f104;
	ld.shared.f32 	%f108, [%r6+44];
	ld.shared.f32 	%f109, [%r10+704];
	fma.rn.f32 	%f110, %f108, %f109, %f107;
	ld.shared.f32 	%f111, [%r6+48];
	ld.shared.f32 	%f112, [%r10+768];
	fma.rn.f32 	%f113, %f111, %f112, %f110;
	ld.shared.f32 	%f114, [%r6+52];
	ld.shared.f32 	%f115, [%r10+832];
	fma.rn.f32 	%f116, %f114, %f115, %f113;
	ld.shared.f32 	%f117, [%r6+56];
	ld.shared.f32 	%f118, [%r10+896];
	fma.rn.f32 	%f119, %f117, %f118, %f116;
	ld.shared.f32 	%f120, [%r6+60];
	ld.shared.f32 	%f121, [%r10+960];
	fma.rn.f32 	%f180, %f120, %f121, %f119;
	bar.sync 	0;
	add.s32 	%r68, %r68, 32;
	add.s32 	%r67, %r67, 32;
	add.s32 	%r66, %r66, %r13;
	add.s32 	%r65, %r65, %r13;
	add.s32 	%r64, %r64, 32;
	add.s32 	%r63, %r63, 32;
	add.s32 	%r62, %r62, 2;
	setp.ne.s32 	%p11, %r62, 0;
	@%p11 bra 	$L__BB1_3;
	add.s32 	%r69, %r68, -16;
$L__BB1_13:
	and.b32  	%r55, %r11, 16;
	setp.ne.s32 	%p12, %r55, 0;
	@%p12 bra 	$L__BB1_19;
	setp.ge.u32 	%p13, %r2, %r35;
	add.s32 	%r33, %r69, %r4;
	setp.ge.s32 	%p14, %r33, %r35;
	mov.f32 	%f178, 0f00000000;
	or.pred  	%p15, %p13, %p14;
	@%p15 bra 	$L__BB1_16;
	add.s32 	%r57, %r33, %r8;
	mul.wide.s32 	%rd13, %r57, 4;
	add.s64 	%rd14, %rd2, %rd13;
	ld.global.nc.f32 	%f178, [%rd14];
$L__BB1_16:
	st.shared.f32 	[%r7], %f178;
	add.s32 	%r34, %r69, %r1;
	mov.f32 	%f179, 0f00000000;
	max.s32 	%r58, %r5, %r34;
	setp.ge.s32 	%p16, %r58, %r35;
	@%p16 bra 	$L__BB1_18;
	mad.lo.s32 	%r59, %r34, %r35, %r5;
	mul.wide.s32 	%rd15, %r59, 4;
	add.s64 	%rd16, %rd1, %rd15;
	ld.global.nc.f32 	%f179, [%rd16];
$L__BB1_18:
	st.shared.f32 	[%r9], %f179;
	bar.sync 	0;
	ld.shared.f32 	%f124, [%r6];
	ld.shared.f32 	%f125, [%r10];
	fma.rn.f32 	%f126, %f124, %f125, %f180;
	ld.shared.f32 	%f127, [%r6+4];
	ld.shared.f32 	%f128, [%r10+64];
	fma.rn.f32 	%f129, %f127, %f128, %f126;
	ld.shared.f32 	%f130, [%r6+8];
	ld.shared.f32 	%f131, [%r10+128];
	fma.rn.f32 	%f132, %f130, %f131, %f129;
	ld.shared.f32 	%f133, [%r6+12];
	ld.shared.f32 	%f134, [%r10+192];
	fma.rn.f32 	%f135, %f133, %f134, %f132;
	ld.shared.f32 	%f136, [%r6+16];
	ld.shared.f32 	%f137, [%r10+256];
	fma.rn.f32 	%f138, %f136, %f137, %f135;
	ld.shared.f32 	%f139, [%r6+20];
	ld.shared.f32 	%f140, [%r10+320];
	fma.rn.f32 	%f141, %f139, %f140, %f138;
	ld.shared.f32 	%f142, [%r6+24];
	ld.shared.f32 	%f143, [%r10+384];
	fma.rn.f32 	%f144, %f142, %f143, %f141;
	ld.shared.f32 	%f145, [%r6+28];
	ld.shared.f32 	%f146, [%r10+448];
	fma.rn.f32 	%f147, %f145, %f146, %f144;
	ld.shared.f32 	%f148, [%r6+32];
	ld.shared.f32 	%f149, [%r10+512];
	fma.rn.f32 	%f150, %f148, %f149, %f147;
	ld.shared.f32 	%f151, [%r6+36];
	ld.shared.f32 	%f152, [%r10+576];
	fma.rn.f32 	%f153, %f151, %f152, %f150;
	ld.shared.f32 	%f154, [%r6+40];
	ld.shared.f32 	%f155, [%r10+640];
	fma.rn.f32 	%f156, %f154, %f155, %f153;
	ld.shared.f32 	%f157, [%r6+44];
	ld.shared.f32 	%f158, [%r10+704];
	fma.rn.f32 	%f159, %f157, %f158, %f156;
	ld.shared.f32 	%f160, [%r6+48];
	ld.shared.f32 	%f161, [%r10+768];
	fma.rn.f32 	%f162, %f160, %f161, %f159;
	ld.shared.f32 	%f163, [%r6+52];
	ld.shared.f32 	%f164, [%r10+832];
	fma.rn.f32 	%f165, %f163, %f164, %f162;
	ld.shared.f32 	%f166, [%r6+56];
	ld.shared.f32 	%f167, [%r10+896];
	fma.rn.f32 	%f168, %f166, %f167, %f165;
	ld.shared.f32 	%f169, [%r6+60];
	ld.shared.f32 	%f170, [%r10+960];
	fma.rn.f32 	%f180, %f169, %f170, %f168;
	bar.sync 	0;
$L__BB1_19:
	max.s32 	%r60, %r2, %r5;
	setp.ge.s32 	%p17, %r60, %r35;
	@%p17 bra 	$L__BB1_21;
	mad.lo.s32 	%r61, %r35, %r2, %r5;
	cvta.to.global.u64 	%rd17, %rd4;
	mul.wide.s32 	%rd18, %r61, 4;
	add.s64 	%rd19, %rd17, %rd18;
	st.global.f32 	[%rd19], %f180;
$L__BB1_21:
	ret;

}


// ===== COMPILED SASS (sm_100) =====

	.target	sm_100

	.elftype	@"ET_EXEC"


//--------------------- .note.nv.tkinfo           --------------------------
	.section	.note.nv.tkinfo,"",@"SHT_NOTE"
	.sectionflags	@"SHF_NOTE_NV_TKINFO"
	.tkinfo
        /*0018*/ 	.word	0x00000002
        /*0030*/ 	.string	""
        /*0030*/ 	.string	"ptxas"
        /*0030*/ 	.string	"Cuda compilation tools, release 13.0, V13.0.88"
        /*0030*/ 	.string	"Build cuda_13.0.r13.0/compiler.36424714_0"
        /*0030*/ 	.string	"-arch sm_100 -m 64 "



//--------------------- .note.nv.cuinfo           --------------------------
	.section	.note.nv.cuinfo,"",@"SHT_NOTE"
	.sectionflags	@"SHF_NOTE_NV_CUINFO"
        /*0018*/ 	.short	0x0002
        /*001a*/ 	.short	0x0064
        /*001c*/ 	.short	0x0082
	.zero		2


//--------------------- .nv.info                  --------------------------
	.section	.nv.info,"",@"SHT_CUDA_INFO"
	.align	4


	//----- nvinfo : EIATTR_REGCOUNT
	.align		4
        /*0000*/ 	.byte	0x04, 0x2f
        /*0002*/ 	.short	(.L_1 - .L_0)
	.align		4
.L_0:
        /*0004*/ 	.word	index@(_Z23matrixMultiplyGPU_naivePKfS0_Pfi)
        /*0008*/ 	.word	0x0000001e


	//----- nvinfo : EIATTR_FRAME_SIZE
	.align		4
.L_1:
        /*000c*/ 	.byte	0x04, 0x11
        /*000e*/ 	.short	(.L_3 - .L_2)
	.align		4
.L_2:
        /*0010*/ 	.word	index@(_Z23matrixMultiplyGPU_naivePKfS0_Pfi)
        /*0014*/ 	.word	0x00000000


	//----- nvinfo : EIATTR_REGCOUNT
	.align		4
.L_3:
        /*0018*/ 	.byte	0x04, 0x2f
        /*001a*/ 	.short	(.L_5 - .L_4)
	.align		4
.L_4:
        /*001c*/ 	.word	index@(_Z23matrixMultiplyGPU_tiledPKfS0_Pfi)
        /*0020*/ 	.word	0x00000020


	//----- nvinfo : EIATTR_FRAME_SIZE
	.align		4
.L_5:
        /*0024*/ 	.byte	0x04, 0x11
        /*0026*/ 	.short	(.L_7 - .L_6)
	.align		4
.L_6:
        /*0028*/ 	.word	index@(_Z23matrixMultiplyGPU_tiledPKfS0_Pfi)
        /*002c*/ 	.word	0x00000000


	//----- nvinfo : EIATTR_MIN_STACK_SIZE
	.align		4
.L_7:
        /*0030*/ 	.byte	0x04, 0x12
        /*0032*/ 	.short	(.L_9 - .L_8)
	.align		4
.L_8:
        /*0034*/ 	.word	index@(_Z23matrixMultiplyGPU_tiledPKfS0_Pfi)
        /*0038*/ 	.word	0x00000000


	//----- nvinfo : EIATTR_MIN_STACK_SIZE
	.align		4
.L_9:
        /*003c*/ 	.byte	0x04, 0x12
        /*003e*/ 	.short	(.L_11 - .L_10)
	.align		4
.L_10:
        /*0040*/ 	.word	index@(_Z23matrixMultiplyGPU_naivePKfS0_Pfi)
        /*0044*/ 	.word	0x00000000
.L_11:


//--------------------- .nv.compat                --------------------------
	.section	.nv.compat,"",@"SHT_CUDA_COMPAT_INFO"
	.align	4
        /*0000*/ 	.byte	0x02, 0x09, 0x00, 0x00, 0x02, 0x02, 0x01, 0x00, 0x02, 0x05, 0x05, 0x00, 0x03, 0x07, 0x01, 0x01
        /*0010*/ 	.byte	0x02, 0x03, 0x00, 0x00, 0x02, 0x06, 0x01, 0x00, 0x04, 0x0b, 0x08, 0x00, 0x09, 0x00, 0x00, 0x00
        /*0020*/ 	.byte	0x00, 0x00, 0x00, 0x00


//--------------------- .nv.info._Z23matrixMultiplyGPU_tiledPKfS0_Pfi --------------------------
	.section	.nv.info._Z23matrixMultiplyGPU_tiledPKfS0_Pfi,"",@"SHT_CUDA_INFO"
	.sectionflags	@""
	.align	4


	//----- nvinfo : EIATTR_CUDA_API_VERSION
	.align		4
        /*0000*/ 	.byte	0x04, 0x37
        /*0002*/ 	.short	(.L_13 - .L_12)
.L_12:
        /*0004*/ 	.word	0x00000082


	//----- nvinfo : EIATTR_KPARAM_INFO
	.align		4
.L_13:
        /*0008*/ 	.byte	0x04, 0x17
        /*000a*/ 	.short	(.L_15 - .L_14)
.L_14:
        /*000c*/ 	.word	0x00000000
        /*0010*/ 	.short	0x0003
        /*0012*/ 	.short	0x0018
        /*0014*/ 	.byte	0x00, 0xf0, 0x11, 0x00


	//----- nvinfo : EIATTR_KPARAM_INFO
	.align		4
.L_15:
        /*0018*/ 	.byte	0x04, 0x17
        /*001a*/ 	.short	(.L_17 - .L_16)
.L_16:
        /*001c*/ 	.word	0x00000000
        /*0020*/ 	.short	0x0002
        /*0022*/ 	.short	0x0010
        /*0024*/ 	.byte	0x00, 0xf5, 0x21, 0x00


	//----- nvinfo : EIATTR_KPARAM_INFO
	.align		4
.L_17:
        /*0028*/ 	.byte	0x04, 0x17
        /*002a*/ 	.short	(.L_19 - .L_18)
.L_18:
        /*002c*/ 	.word	0x00000000
        /*0030*/ 	.short	0x0001
        /*0032*/ 	.short	0x0008
        /*0034*/ 	.byte	0x00, 0xf5, 0x21, 0x00


	//----- nvinfo : EIATTR_KPARAM_INFO
	.align		4
.L_19:
        /*0038*/ 	.byte	0x04, 0x17
        /*003a*/ 	.short	(.L_21 - .L_20)
.L_20:
        /*003c*/ 	.word	0x00000000
        /*0040*/ 	.short	0x0000
        /*0042*/ 	.short	0x0000
        /*0044*/ 	.byte	0x00, 0xf5, 0x21, 0x00


	//----- nvinfo : EIATTR_SPARSE_MMA_MASK
	.align		4
.L_21:
        /*0048*/ 	.byte	0x03, 0x50
        /*004a*/ 	.short	0x0000


	//----- nvinfo : EIATTR_MAXREG_COUNT
	.align		4
        /*004c*/ 	.byte	0x03, 0x1b
        /*004e*/ 	.short	0x00ff


	//----- nvinfo : EIATTR_NUM_BARRIERS
	.align		4
        /*0050*/ 	.byte	0x02, 0x4c
        /*0052*/ 	.byte	0x01
	.zero		1


	//----- nvinfo : EIATTR_MERCURY_ISA_VERSION
	.align		4
        /*0054*/ 	.byte	0x03, 0x5f
        /*0056*/ 	.short	0x0101


	//----- nvinfo : EIATTR_VRC_CTA_INIT_COUNT
	.align		4
        /*0058*/ 	.byte	0x02, 0x4a
	.zero		1
	.zero		1


	//----- nvinfo : EIATTR_EXIT_INSTR_OFFSETS
	.align		4
        /*005c*/ 	.byte	0x04, 0x1c
        /*005e*/ 	.short	(.L_23 - .L_22)


	//   ....[0]....
.L_22:
        /*0060*/ 	.word	0x00000d40


	//   ....[1]....
        /*0064*/ 	.word	0x00000d90


	//----- nvinfo : EIATTR_CBANK_PARAM_SIZE
	.align		4
.L_23:
        /*0068*/ 	.byte	0x03, 0x19
        /*006a*/ 	.short	0x001c


	//----- nvinfo : EIATTR_PARAM_CBANK
	.align		4
        /*006c*/ 	.byte	0x04, 0x0a
        /*006e*/ 	.short	(.L_25 - .L_24)
	.align		4
.L_24:
        /*0070*/ 	.word	index@(.nv.constant0._Z23matrixMultiplyGPU_tiledPKfS0_Pfi)
        /*0074*/ 	.short	0x0380
        /*0076*/ 	.short	0x001c


	//----- nvinfo : EIATTR_SW_WAR
	.align		4
.L_25:
        /*0078*/ 	.byte	0x04, 0x36
        /*007a*/ 	.short	(.L_27 - .L_26)
.L_26:
        /*007c*/ 	.word	0x00000008
.L_27:


//--------------------- .nv.info._Z23matrixMultiplyGPU_naivePKfS0_Pfi --------------------------
	.section	.nv.info._Z23matrixMultiplyGPU_naivePKfS0_Pfi,"",@"SHT_CUDA_INFO"
	.sectionflags	@""
	.align	4


	//----- nvinfo : EIATTR_CUDA_API_VERSION
	.align		4
        /*0000*/ 	.byte	0x04, 0x37
        /*0002*/ 	.short	(.L_29 - .L_28)
.L_28:
        /*0004*/ 	.word	0x00000082


	//----- nvinfo : EIATTR_KPARAM_INFO
	.align		4
.L_29:
        /*0008*/ 	.byte	0x04, 0x17
        /*000a*/ 	.short	(.L_31 - .L_30)
.L_30:
        /*000c*/ 	.word	0x00000000
        /*0010*/ 	.short	0x0003
        /*0012*/ 	.short	0x0018
        /*0014*/ 	.byte	0x00, 0xf0, 0x11, 0x00


	//----- nvinfo : EIATTR_KPARAM_INFO
	.align		4
.L_31:
        /*0018*/ 	.byte	0x04, 0x17
        /*001a*/ 	.short	(.L_33 - .L_32)
.L_32:
        /*001c*/ 	.word	0x00000000
        /*0020*/ 	.short	0x0002
        /*0022*/ 	.short	0x0010
        /*0024*/ 	.byte	0x00, 0xf5, 0x21, 0x00


	//----- nvinfo : EIATTR_KPARAM_INFO
	.align		4
.L_33:
        /*0028*/ 	.byte	0x04, 0x17
        /*002a*/ 	.short	(.L_35 - .L_34)
.L_34:
        /*002c*/ 	.word	0x00000000
        /*0030*/ 	.short	0x0001
        /*0032*/ 	.short	0x0008
        /*0034*/ 	.byte	0x00, 0xf5, 0x21, 0x00


	//----- nvinfo : EIATTR_KPARAM_INFO
	.align		4
.L_35:
        /*0038*/ 	.byte	0x04, 0x17
        /*003a*/ 	.short	(.L_37 - .L_36)
.L_36:
        /*003c*/ 	.word	0x00000000
        /*0040*/ 	.short	0x0000
        /*0042*/ 	.short	0x0000
        /*0044*/ 	.byte	0x00, 0xf5, 0x21, 0x00


	//----- nvinfo : EIATTR_SPARSE_MMA_MASK
	.align		4
.L_37:
        /*0048*/ 	.byte	0x03, 0x50
        /*004a*/ 	.short	0x0000


	//----- nvinfo : EIATTR_MAXREG_COUNT
	.align		4
        /*004c*/ 	.byte	0x03, 0x1b
        /*004e*/ 	.short	0x00ff


	//----- nvinfo : EIATTR_MERCURY_ISA_VERSION
	.align		4
        /*0050*/ 	.byte	0x03, 0x5f
        /*0052*/ 	.short	0x0101


	//----- nvinfo : EIATTR_VRC_CTA_INIT_COUNT
	.align		4
        /*0054*/ 	.byte	0x02, 0x4a
	.zero		1
	.zero		1


	//----- nvinfo : EIATTR_EXIT_INSTR_OFFSETS
	.align		4
        /*0058*/ 	.byte	0x04, 0x1c
        /*005a*/ 	.short	(.L_39 - .L_38)


	//   ....[0]....
.L_38:
        /*005c*/ 	.word	0x000000c0


	//   ....[1]....
        /*0060*/ 	.word	0x00000a90


	//----- nvinfo : EIATTR_CBANK_PARAM_SIZE
	.align		4
.L_39:
        /*0064*/ 	.byte	0x03, 0x19
        /*0066*/ 	.short	0x001c


	//----- nvinfo : EIATTR_PARAM_CBANK
	.align		4
        /*0068*/ 	.byte	0x04, 0x0a
        /*006a*/ 	.short	(.L_41 - .L_40)
	.align		4
.L_40:
        /*006c*/ 	.word	index@(.nv.constant0._Z23matrixMultiplyGPU_naivePKfS0_Pfi)
        /*0070*/ 	.short	0x0380
        /*0072*/ 	.short	0x001c


	//----- nvinfo : EIATTR_SW_WAR
	.align		4
.L_41:
        /*0074*/ 	.byte	0x04, 0x36
        /*0076*/ 	.short	(.L_43 - .L_42)
.L_42:
        /*0078*/ 	.word	0x00000008
.L_43:


//--------------------- .nv.callgraph             --------------------------
	.section	.nv.callgraph,"",@"SHT_CUDA_CALLGRAPH"
	.align	4
	.sectionentsize	8
	.align		4
        /*0000*/ 	.word	0x00000000
	.align		4
        /*0004*/ 	.word	0xffffffff
	.align		4
        /*0008*/ 	.word	0x00000000
	.align		4
        /*000c*/ 	.word	0xfffffffe
	.align		4
        /*0010*/ 	.word	0x00000000
	.align		4
        /*0014*/ 	.word	0xfffffffd
	.align		4
        /*0018*/ 	.word	0x00000000
	.align		4
        /*001c*/ 	.word	0xfffffffc


//--------------------- .text._Z23matrixMultiplyGPU_tiledPKfS0_Pfi --------------------------
	.section	.text._Z23matrixMultiplyGPU_tiledPKfS0_Pfi,"ax",@progbits
	.align	128
        .global         _Z23matrixMultiplyGPU_tiledPKfS0_Pfi
        .type           _Z23matrixMultiplyGPU_tiledPKfS0_Pfi,@function
        .size           _Z23matrixMultiplyGPU_tiledPKfS0_Pfi,(.L_x_9 - _Z23matrixMultiplyGPU_tiledPKfS0_Pfi)
        .other          _Z23matrixMultiplyGPU_tiledPKfS0_Pfi,@"STO_CUDA_ENTRY STV_DEFAULT"
_Z23matrixMultiplyGPU_tiledPKfS0_Pfi:
.text._Z23matrixMultiplyGPU_tiledPKfS0_Pfi:
[----:B------:R-:W-:Y:S01]  /*0000*/  LDC R1, c[0x0][0x37c] ;  /* 0x0000df00ff017b82 */ /* 0x000fe20000000800 */
[----:B------:R-:W0:Y:S01]  /*0010*/  LDCU UR4, c[0x0][0x398] ;  /* 0x00007300ff0477ac */ /* 0x000e220008000800 */
[----:B------:R-:W1:Y:S01]  /*0020*/  S2R R2, SR_CTAID.Y ;  /* 0x0000000000027919 */ /* 0x000e620000002600 */
[----:B------:R-:W-:Y:S01]  /*0030*/  HFMA2 R29, -RZ, RZ, 0, 0 ;  /* 0x00000000ff1d7431 */ /* 0x000fe200000001ff */
[----:B------:R-:W2:Y:S01]  /*0040*/  LDCU.64 UR8, c[0x0][0x358] ;  /* 0x00006b00ff0877ac */ /* 0x000ea20008000a00 */
[----:B------:R-:W1:Y:S01]  /*0050*/  S2R R15, SR_TID.Y ;  /* 0x00000000000f7919 */ /* 0x000e620000002200 */
[----:B------:R-:W3:Y:S01]  /*0060*/  S2R R6, SR_CTAID.X ;  /* 0x0000000000067919 */ /* 0x000ee20000002500 */
[----:B------:R-:W3:Y:S01]  /*0070*/  S2R R13, SR_TID.X ;  /* 0x00000000000d7919 */ /* 0x000ee20000002100 */
[----:B0-----:R-:W-:-:S04]  /*0080*/  MOV R0, UR4 ;  /* 0x0000000400007c02 */ /* 0x001fc80008000f00 */
[----:B------:R-:W-:Y:S02]  /*0090*/  ISETP.GE.AND P0, PT, R0, 0x1, PT ;  /* 0x000000010000780c */ /* 0x000fe40003f06270 */
[----:B-1----:R-:W-:Y:S02]  /*00a0*/  LEA R3, R2, R15, 0x4 ;  /* 0x0000000f02037211 */ /* 0x002fe400078e20ff */
[----:B---3--:R-:W-:-:S09]  /*00b0*/  LEA R2, R6, R13, 0x4 ;  /* 0x0000000d06027211 */ /* 0x008fd200078e20ff */
[----:B--2---:R-:W-:Y:S05]  /*00c0*/  @!P0 BRA `(.L_x_0) ;  /* 0x0000000c00148947 */ /* 0x004fea0003800000 */
[----:B------:R-:W0:Y:S01]  /*00d0*/  S2UR UR6, SR_CgaCtaId ;  /* 0x00000000000679c3 */ /* 0x000e220000008800 */
[----:B------:R-:W-:Y:S01]  /*00e0*/  UMOV UR4, 0x400 ;  /* 0x0000040000047882 */ /* 0x000fe20000000000 */
[C---:B------:R-:W-:Y:S01]  /*00f0*/  ISETP.GE.U32.AND P0, PT, R0.reuse, 0x11, PT ;  /* 0x000000110000780c */ /* 0x040fe20003f06070 */
[----:B------:R-:W-:Y:S01]  /*0100*/  UIADD3 UR5, UPT, UPT, UR4, 0x400, URZ ;  /* 0x0000040004057890 */ /* 0x000fe2000fffe0ff */
[----:B------:R-:W-:Y:S02]  /*0110*/  IADD3 R18, PT, PT, R0, -0x1, RZ ;  /* 0xffffffff00127810 */ /* 0x000fe40007ffe0ff */
[----:B------:R-:W-:Y:S01]  /*0120*/  MOV R29, RZ ;  /* 0x000000ff001d7202 */ /* 0x000fe20000000f00 */
[----:B0-----:R-:W-:Y:S02]  /*0130*/  ULEA UR4, UR6, UR4, 0x18 ;  /* 0x0000000406047291 */ /* 0x001fe4000f8ec0ff */
[----:B------:R-:W-:-:S04]  /*0140*/  ULEA UR5, UR6, UR5, 0x18 ;  /* 0x0000000506057291 */ /* 0x000fc8000f8ec0ff */
[----:B------:R-:W-:Y:S01]  /*0150*/  LEA R17, R15, UR4, 0x6 ;  /* 0x000000040f117c11 */ /* 0x000fe2000f8e30ff */
[----:B------:R-:W-:Y:S01]  /*0160*/  UMOV UR4, URZ ;  /* 0x000000ff00047c82 */ /* 0x000fe20008000000 */
[C---:B------:R-:W-:Y:S02]  /*0170*/  LEA R16, R13.reuse, UR5, 0x2 ;  /* 0x000000050d107c11 */ /* 0x040fe4000f8e10ff */
[----:B------:R-:W-:Y:S02]  /*0180*/  LEA R22, R13, R17, 0x2 ;  /* 0x000000110d167211 */ /* 0x000fe400078e10ff */
[----:B------:R-:W-:Y:S01]  /*0190*/  LEA R20, R15, R16, 0x6 ;  /* 0x000000100f147211 */ /* 0x000fe200078e30ff */
[----:B------:R-:W-:Y:S06]  /*01a0*/  @!P0 BRA `(.L_x_1) ;  /* 0x0000000400f48947 */ /* 0x000fec0003800000 */
[C---:B------:R-:W-:Y:S01]  /*01b0*/  IADD3 R4, PT, PT, R15.reuse, 0x10, RZ ;  /* 0x000000100f047810 */ /* 0x040fe20007ffe0ff */
[-CC-:B------:R-:W-:Y:S01]  /*01c0*/  IMAD R23, R15, R0.reuse, R13.reuse ;  /* 0x000000000f177224 */ /* 0x180fe200078e020d */
[CC--:B------:R-:W-:Y:S01]  /*01d0*/  ISETP.GE.U32.AND P0, PT, R3.reuse, R0.reuse, PT ;  /* 0x000000000300720c */ /* 0x0c0fe20003f06070 */
[-CC-:B------:R-:W-:Y:S01]  /*01e0*/  IMAD R14, R3, R0.reuse, R13.reuse ;  /* 0x00000000030e7224 */ /* 0x180fe200078e020d */
[----:B------:R-:W-:Y:S01]  /*01f0*/  MOV R29, RZ ;  /* 0x000000ff001d7202 */ /* 0x000fe20000000f00 */
[----:B------:R-:W-:Y:S01]  /*0200*/  IMAD R25, R4, R0, R13 ;  /* 0x0000000004197224 */ /* 0x000fe200078e020d */
[----:B------:R-:W-:Y:S01]  /*0210*/  LEA.HI R4, R18, 0x1, RZ, 0x1c ;  /* 0x0000000112047811 */ /* 0x000fe200078fe0ff */
[----:B------:R-:W-:Y:S01]  /*0220*/  UMOV UR4, 0x10 ;  /* 0x0000001000047882 */ /* 0x000fe20000000000 */
[----:B------:R-:W-:Y:S02]  /*0230*/  LEA R23, R6, R23, 0x4 ;  /* 0x0000001706177211 */ /* 0x000fe400078e20ff */
[----:B------:R-:W-:-:S02]  /*0240*/  LOP3.LUT R4, R4, 0x1ffffffe, RZ, 0xc0, !PT ;  /* 0x1ffffffe04047812 */ /* 0x000fc400078ec0ff */
[----:B------:R-:W-:Y:S02]  /*0250*/  LEA R25, R6, R25, 0x4 ;  /* 0x0000001906197211 */ /* 0x000fe400078e20ff */
[----:B------:R-:W-:Y:S02]  /*0260*/  MOV R21, R13 ;  /* 0x0000000d00157202 */ /* 0x000fe40000000f00 */
[----:B------:R-:W-:Y:S02]  /*0270*/  MOV R19, R15 ;  /* 0x0000000f00137202 */ /* 0x000fe40000000f00 */
[----:B------:R-:W-:-:S07]  /*0280*/  IADD3 R12, PT, PT, -R4, RZ, RZ ;  /* 0x000000ff040c7210 */ /* 0x000fce0007ffe1ff */
.L_x_2:
[----:B------:R-:W0:Y:S01]  /*0290*/  LDC R0, c[0x0][0x398] ;  /* 0x0000e600ff007b82 */ /* 0x000e220000000800 */
[----:B------:R-:W-:Y:S01]  /*02a0*/  VIMNMX R5, PT, PT, R2, R19, !PT ;  /* 0x0000001302057248 */ /* 0x000fe20007fe0100 */
[----:B------:R-:W-:Y:S01]  /*02b0*/  HFMA2 R24, -RZ, RZ, 0, 0 ;  /* 0x00000000ff187431 */ /* 0x000fe200000001ff */
[----:B------:R-:W-:-:S05]  /*02c0*/  CS2R R26, SRZ ;  /* 0x00000000001a7805 */ /* 0x000fca000001ff00 */
[----:B------:R-:W1:Y:S01]  /*02d0*/  LDC.64 R8, c[0x0][0x380] ;  /* 0x0000e000ff087b82 */ /* 0x000e620000000a00 */
[-C--:B0-----:R-:W-:Y:S02]  /*02e0*/  ISETP.GE.AND P2, PT, R5, R0.reuse, PT ;  /* 0x000000000500720c */ /* 0x081fe40003f46270 */
[----:B------:R-:W-:Y:S01]  /*02f0*/  ISETP.GE.OR P1, PT, R21, R0, P0 ;  /* 0x000000001500720c */ /* 0x000fe20000726670 */
[----:B-1----:R-:W-:-:S10]  /*0300*/  IMAD.WIDE R8, R14, 0x4, R8 ;  /* 0x000000040e087825 */ /* 0x002fd400078e0208 */
[----:B------:R-:W0:Y:S02]  /*0310*/  @!P2 LDC.64 R4, c[0x0][0x388] ;  /* 0x0000e200ff04ab82 */ /* 0x000e240000000a00 */
[----:B------:R-:W2:Y:S01]  /*0320*/  @!P1 LDG.E.CONSTANT R24, desc[UR8][R8.64] ;  /* 0x0000000808189981 */ /* 0x000ea2000c1e9900 */
[----:B0-----:R-:W-:-:S05]  /*0330*/  @!P2 IMAD.WIDE R10, R23, 0x4, R4 ;  /* 0x00000004170aa825 */ /* 0x001fca00078e0204 */
[----:B------:R-:W3:Y:S01]  /*0340*/  @!P2 LDG.E.CONSTANT R26, desc[UR8][R10.64] ;  /* 0x000000080a1aa981 */ /* 0x000ee2000c1e9900 */
[----:B------:R-:W-:-:S04]  /*0350*/  IADD3 R5, PT, PT, R21, 0x10, RZ ;  /* 0x0000001015057810 */ /* 0x000fc80007ffe0ff */
[----:B------:R-:W-:-:S13]  /*0360*/  ISETP.GE.OR P1, PT, R5, R0, P0 ;  /* 0x000000000500720c */ /* 0x000fda0000726670 */
[----:B------:R0:W4:Y:S04]  /*0370*/  @!P1 LDG.E.CONSTANT R27, desc[UR8][R8.64+0x40] ;  /* 0x00004008081b9981 */ /* 0x000128000c1e9900 */
[----:B--2---:R-:W-:Y:S04]  /*0380*/  STS [R22], R24 ;  /* 0x0000001816007388 */ /* 0x004fe80000000800 */
[----:B---3--:R1:W-:Y:S01]  /*0390*/  STS [R20], R26 ;  /* 0x0000001a14007388 */ /* 0x0083e20000000800 */
[----:B------:R-:W-:Y:S06]  /*03a0*/  BAR.SYNC.DEFER_BLOCKING 0x0 ;  /* 0x0000000000007b1d */ /* 0x000fec0000010000 */
[----:B------:R-:W-:Y:S04]  /*03b0*/  LDS R28, [R16] ;  /* 0x00000000101c7984 */ /* 0x000fe80000000800 */
[----:B------:R-:W2:Y:S04]  /*03c0*/  LDS.128 R4, [R17] ;  /* 0x0000000011047984 */ /* 0x000ea80000000c00 */
[----:B0-----:R-:W0:Y:S04]  /*03d0*/  LDS R9, [R16+0x40] ;  /* 0x0000400010097984 */ /* 0x001e280000000800 */
[----:B------:R-:W3:Y:S04]  /*03e0*/  LDS R10, [R16+0x80] ;  /* 0x00008000100a7984 */ /* 0x000ee80000000800 */
[----:B------:R-:W5:Y:S04]  /*03f0*/  LDS R11, [R16+0xc0] ;  /* 0x0000c000100b7984 */ /* 0x000f680000000800 */
[----:B------:R-:W-:Y:S01]  /*0400*/  LDS R8, [R16+0x180] ;  /* 0x0001800010087984 */ /* 0x000fe20000000800 */
[----:B-1----:R-:W-:-:S03]  /*0410*/  MOV R26, RZ ;  /* 0x000000ff001a7202 */ /* 0x002fc60000000f00 */
[----:B------:R-:W-:Y:S01]  /*0420*/  LDS R24, [R16+0x340] ;  /* 0x0003400010187984 */ /* 0x000fe20000000800 */
[----:B--2---:R-:W-:-:S03]  /*0430*/  FFMA R4, R4, R28, R29 ;  /* 0x0000001c04047223 */ /* 0x004fc6000000001d */
[----:B------:R-:W-:Y:S01]  /*0440*/  LDS R29, [R16+0x140] ;  /* 0x00014000101d7984 */ /* 0x000fe20000000800 */
[----:B0-----:R-:W-:-:S03]  /*0450*/  FFMA R5, R9, R5, R4 ;  /* 0x0000000509057223 */ /* 0x001fc60000000004 */
[----:B------:R-:W-:Y:S01]  /*0460*/  LDS R9, [R16+0x1c0] ;  /* 0x0001c00010097984 */ /* 0x000fe20000000800 */
[----:B---3--:R-:W-:-:S03]  /*0470*/  FFMA R6, R10, R6, R5 ;  /* 0x000000060a067223 */ /* 0x008fc60000000005 */
[----:B------:R-:W-:Y:S01]  /*0480*/  LDS R10, [R16+0x100] ;  /* 0x00010000100a7984 */ /* 0x000fe20000000800 */
[----:B-----5:R-:W-:-:S03]  /*0490*/  FFMA R11, R11, R7, R6 ;  /* 0x000000070b0b7223 */ /* 0x020fc60000000006 */
[----:B------:R-:W0:Y:S02]  /*04a0*/  LDS.128 R4, [R17+0x10] ;  /* 0x0000100011047984 */ /* 0x000e240000000c00 */
[----:B0-----:R-:W-:Y:S02]  /*04b0*/  FFMA R4, R4, R10, R11 ;  /* 0x0000000a04047223 */ /* 0x001fe4000000000b */
[----:B------:R-:W-:Y:S02]  /*04c0*/  LDS R11, [R16+0x240] ;  /* 0x00024000100b7984 */ /* 0x000fe40000000800 */
[----:B------:R-:W-:Y:S02]  /*04d0*/  FFMA R5, R29, R5, R4 ;  /* 0x000000051d057223 */ /* 0x000fe40000000004 */
[----:B------:R-:W-:Y:S02]  /*04e0*/  LDS R10, [R16+0x300] ;  /* 0x00030000100a7984 */ /* 0x000fe40000000800 */
[----:B------:R-:W-:-:S02]  /*04f0*/  FFMA R6, R8, R6, R5 ;  /* 0x0000000608067223 */ /* 0x000fc40000000005 */
[----:B------:R-:W-:Y:S02]  /*0500*/  LDS R8, [R16+0x200] ;  /* 0x0002000010087984 */ /* 0x000fe40000000800 */
[----:B------:R-:W-:Y:S02]  /*0510*/  FFMA R9, R9, R7, R6 ;  /* 0x0000000709097223 */ /* 0x000fe40000000006 */
[----:B------:R-:W0:Y:S02]  /*0520*/  LDS.128 R4, [R17+0x20] ;  /* 0x0000200011047984 */ /* 0x000e240000000c00 */
[----:B0-----:R-:W-:Y:S02]  /*0530*/  FFMA R4, R4, R8, R9 ;  /* 0x0000000804047223 */ /* 0x001fe40000000009 */
[----:B------:R-:W0:Y:S04]  /*0540*/  LDS R8, [R16+0x280] ;  /* 0x0002800010087984 */ /* 0x000e280000000800 */
[----:B------:R-:W1:Y:S01]  /*0550*/  LDS R9, [R16+0x2c0] ;  /* 0x0002c00010097984 */ /* 0x000e620000000800 */
[----:B------:R-:W-:-:S04]  /*0560*/  FFMA R5, R11, R5, R4 ;  /* 0x000000050b057223 */ /* 0x000fc80000000004 */
[----:B0-----:R-:W-:-:S04]  /*0570*/  FFMA R6, R8, R6, R5 ;  /* 0x0000000608067223 */ /* 0x001fc80000000005 */
[----:B-1----:R-:W-:Y:S01]  /*0580*/  FFMA R11, R9, R7, R6 ;  /* 0x00000007090b7223 */ /* 0x002fe20000000006 */
[----:B------:R-:W-:Y:S01]  /*0590*/  VIADDMNMX R9, R19, 0x10, R2, !PT ;  /* 0x0000001013097846 */ /* 0x000fe20007800102 */
[----:B------:R-:W0:Y:S03]  /*05a0*/  LDS.128 R4, [R17+0x30] ;  /* 0x0000300011047984 */ /* 0x000e260000000c00 */
[----:B------:R-:W-:-:S13]  /*05b0*/  ISETP.GE.AND P1, PT, R9, R0, PT ;  /* 0x000000000900720c */ /* 0x000fda0003f26270 */
[----:B------:R-:W1:Y:S02]  /*05c0*/  @!P1 LDC.64 R8, c[0x0][0x388] ;  /* 0x0000e200ff089b82 */ /* 0x000e640000000a00 */
[----:B-1----:R-:W-:-:S05]  /*05d0*/  @!P1 IMAD.WIDE R28, R25, 0x4, R8 ;  /* 0x00000004191c9825 */ /* 0x002fca00078e0208 */
[----:B------:R-:W2:Y:S01]  /*05e0*/  @!P1 LDG.E.CONSTANT R26, desc[UR8][R28.64] ;  /* 0x000000081c1a9981 */ /* 0x000ea2000c1e9900 */
[----:B0-----:R-:W-:-:S03]  /*05f0*/  FFMA R10, R4, R10, R11 ;  /* 0x0000000a040a7223 */ /* 0x001fc6000000000b */
[----:B------:R-:W0:Y:S04]  /*0600*/  LDS R11, [R16+0x380] ;  /* 0x00038000100b7984 */ /* 0x000e280000000800 */
[----:B------:R-:W1:Y:S01]  /*0610*/  LDS R4, [R16+0x3c0] ;  /* 0x0003c00010047984 */ /* 0x000e620000000800 */
[----:B------:R-:W-:Y:S01]  /*0620*/  BAR.SYNC.DEFER_BLOCKING 0x0 ;  /* 0x0000000000007b1d */ /* 0x000fe20000010000 */
[----:B------:R-:W-:-:S05]  /*0630*/  FFMA R10, R24, R5, R10 ;  /* 0x00000005180a7223 */ /* 0x000fca000000000a */
[----:B----4-:R-:W-:Y:S01]  /*0640*/  STS [R22], R27 ;  /* 0x0000001b16007388 */ /* 0x010fe20000000800 */
[----:B0-----:R-:W-:-:S04]  /*0650*/  FFMA R6, R11, R6, R10 ;  /* 0x000000060b067223 */ /* 0x001fc8000000000a */
[----:B-1----:R-:W-:Y:S01]  /*0660*/  FFMA R7, R4, R7, R6 ;  /* 0x0000000704077223 */ /* 0x002fe20000000006 */
[----:B------:R-:W-:-:S04]  /*0670*/  IADD3 R12, PT, PT, R12, 0x2, RZ ;  /* 0x000000020c0c7810 */ /* 0x000fc80007ffe0ff */
[----:B------:R-:W-:Y:S01]  /*0680*/  ISETP.NE.AND P1, PT, R12, RZ, PT ;  /* 0x000000ff0c00720c */ /* 0x000fe20003f25270 */
[----:B------:R-:W-:Y:S01]  /*0690*/  UIADD3 UR4, UPT, UPT, UR4, 0x20, URZ ;  /* 0x0000002004047890 */ /* 0x000fe2000fffe0ff */
[----:B------:R-:W-:Y:S02]  /*06a0*/  IADD3 R19, PT, PT, R19, 0x20, RZ ;  /* 0x0000002013137810 */ /* 0x000fe40007ffe0ff */
[----:B------:R-:W-:Y:S02]  /*06b0*/  IADD3 R21, PT, PT, R21, 0x20, RZ ;  /* 0x0000002015157810 */ /* 0x000fe40007ffe0ff */
[----:B------:R-:W-:Y:S02]  /*06c0*/  IADD3 R14, PT, PT, R14, 0x20, RZ ;  /* 0x000000200e0e7810 */ /* 0x000fe40007ffe0ff */
[C---:B------:R-:W-:Y:S02]  /*06d0*/  LEA R23, R0.reuse, R23, 0x5 ;  /* 0x0000001700177211 */ /* 0x040fe400078e28ff */
[----:B------:R-:W-:Y:S01]  /*06e0*/  LEA R25, R0, R25, 0x5 ;  /* 0x0000001900197211 */ /* 0x000fe200078e28ff */
[----:B--2---:R-:W-:Y:S01]  /*06f0*/  STS [R20], R26 ;  /* 0x0000001a14007388 */ /* 0x004fe20000000800 */
[----:B------:R-:W-:Y:S06]  /*0700*/  BAR.SYNC.DEFER_BLOCKING 0x0 ;  /* 0x0000000000007b1d */ /* 0x000fec0000010000 */
[----:B------:R-:W-:Y:S04]  /*0710*/  LDS R5, [R16] ;  /* 0x0000000010057984 */ /* 0x000fe80000000800 */
[----:B------:R-:W0:Y:S04]  /*0720*/  LDS.128 R8, [R17] ;  /* 0x0000000011087984 */ /* 0x000e280000000c00 */
[----:B------:R-:W1:Y:S04]  /*0730*/  LDS R29, [R16+0x40] ;  /* 0x00004000101d7984 */ /* 0x000e680000000800 */
[----:B------:R-:W2:Y:S04]  /*0740*/  LDS R27, [R16+0x80] ;  /* 0x00008000101b7984 */ /* 0x000ea80000000800 */
[----:B------:R-:W3:Y:S01]  /*0750*/  LDS R24, [R16+0xc0] ;  /* 0x0000c00010187984 */ /* 0x000ee20000000800 */
[----:B0-----:R-:W-:-:S03]  /*0760*/  FFMA R8, R8, R5, R7 ;  /* 0x0000000508087223 */ /* 0x001fc60000000007 */
[----:B------:R-:W-:Y:S01]  /*0770*/  LDS.128 R4, [R17+0x10] ;  /* 0x0000100011047984 */ /* 0x000fe20000000c00 */
[----:B-1----:R-:W-:-:S03]  /*0780*/  FFMA R8, R29, R9, R8 ;  /* 0x000000091d087223 */ /* 0x002fc60000000008 */
[----:B------:R-:W0:Y:S01]  /*0790*/  LDS R9, [R16+0x100] ;  /* 0x0001000010097984 */ /* 0x000e220000000800 */
[----:B--2---:R-:W-:-:S03]  /*07a0*/  FFMA R29, R27, R10, R8 ;  /* 0x0000000a1b1d7223 */ /* 0x004fc60000000008 */
[----:B------:R-:W1:Y:S04]  /*07b0*/  LDS R8, [R16+0x140] ;  /* 0x0001400010087984 */ /* 0x000e680000000800 */
[----:B------:R-:W2:Y:S01]  /*07c0*/  LDS R27, [R16+0x180] ;  /* 0x00018000101b7984 */ /* 0x000ea20000000800 */
[----:B---3--:R-:W-:-:S03]  /*07d0*/  FFMA R11, R24, R11, R29 ;  /* 0x0000000b180b7223 */ /* 0x008fc6000000001d */
[----:B------:R-:W3:Y:S01]  /*07e0*/  LDS R24, [R16+0x1c0] ;  /* 0x0001c00010187984 */ /* 0x000ee20000000800 */
[----:B0-----:R-:W-:-:S04]  /*07f0*/  FFMA R4, R4, R9, R11 ;  /* 0x0000000904047223 */ /* 0x001fc8000000000b */
[----:B-1----:R-:W-:Y:S02]  /*0800*/  FFMA R4, R8, R5, R4 ;  /* 0x0000000508047223 */ /* 0x002fe40000000004 */
[----:B------:R-:W-:Y:S04]  /*0810*/  LDS R5, [R16+0x200] ;  /* 0x0002000010057984 */ /* 0x000fe80000000800 */
[----:B------:R-:W0:Y:S01]  /*0820*/  LDS.128 R8, [R17+0x20] ;  /* 0x0000200011087984 */ /* 0x000e220000000c00 */
[----:B--2---:R-:W-:-:S03]  /*0830*/  FFMA R29, R27, R6, R4 ;  /* 0x000000061b1d7223 */ /* 0x004fc60000000004 */
[----:B------:R-:W1:Y:S04]  /*0840*/  LDS R4, [R16+0x240] ;  /* 0x0002400010047984 */ /* 0x000e680000000800 */
[----:B------:R-:W2:Y:S01]  /*0850*/  LDS R27, [R16+0x280] ;  /* 0x00028000101b7984 */ /* 0x000ea20000000800 */
[----:B---3--:R-:W-:-:S03]  /*0860*/  FFMA R7, R24, R7, R29 ;  /* 0x0000000718077223 */ /* 0x008fc6000000001d */
[----:B------:R-:W3:Y:S04]  /*0870*/  LDS R24, [R16+0x2c0] ;  /* 0x0002c00010187984 */ /* 0x000ee80000000800 */
[----:B------:R-:W-:Y:S01]  /*0880*/  LDS R29, [R16+0x340] ;  /* 0x00034000101d7984 */ /* 0x000fe20000000800 */
[----:B0-----:R-:W-:-:S04]  /*0890*/  FFMA R8, R8, R5, R7 ;  /* 0x0000000508087223 */ /* 0x001fc80000000007 */
[----:B-1----:R-:W-:Y:S02]  /*08a0*/  FFMA R4, R4, R9, R8 ;  /* 0x0000000904047223 */ /* 0x002fe40000000008 */
[----:B------:R-:W-:Y:S02]  /*08b0*/  LDS R9, [R16+0x300] ;  /* 0x0003000010097984 */ /* 0x000fe40000000800 */
[----:B--2---:R-:W-:Y:S02]  /*08c0*/  FFMA R27, R27, R10, R4 ;  /* 0x0000000a1b1b7223 */ /* 0x004fe40000000004 */
[----:B------:R-:W0:Y:S04]  /*08d0*/  LDS.128 R4, [R17+0x30] ;  /* 0x0000300011047984 */ /* 0x000e280000000c00 */
[----:B------:R-:W1:Y:S01]  /*08e0*/  LDS R8, [R16+0x380] ;  /* 0x0003800010087984 */ /* 0x000e620000000800 */
[----:B---3--:R-:W-:-:S03]  /*08f0*/  FFMA R11, R24, R11, R27 ;  /* 0x0000000b180b7223 */ /* 0x008fc6000000001b */
[----:B------:R-:W2:Y:S01]  /*0900*/  LDS R27, [R16+0x3c0] ;  /* 0x0003c000101b7984 */ /* 0x000ea20000000800 */
[----:B0-----:R-:W-:-:S04]  /*0910*/  FFMA R4, R4, R9, R11 ;  /* 0x0000000904047223 */ /* 0x001fc8000000000b */
[----:B------:R-:W-:-:S04]  /*0920*/  FFMA R5, R29, R5, R4 ;  /* 0x000000051d057223 */ /* 0x000fc80000000004 */
[----:B-1----:R-:W-:-:S04]  /*0930*/  FFMA R6, R8, R6, R5 ;  /* 0x0000000608067223 */ /* 0x002fc80000000005 */
[----:B--2---:R-:W-:Y:S01]  /*0940*/  FFMA R29, R27, R7, R6 ;  /* 0x000000071b1d7223 */ /* 0x004fe20000000006 */
[----:B------:R-:W-:Y:S06]  /*0950*/  BAR.SYNC.DEFER_BLOCKING 0x0 ;  /* 0x0000000000007b1d */ /* 0x000fec0000010000 */
[----:B------:R-:W-:Y:S05]  /*0960*/  @P1 BRA `(.L_x_2) ;  /* 0xfffffff800481947 */ /* 0x000fea000383ffff */
[----:B------:R-:W-:-:S12]  /*0970*/  UIADD3 UR4, UPT, UPT, UR4, -0x10, URZ ;  /* 0xfffffff004047890 */ /* 0x000fd8000fffe0ff */
.L_x_1:
[----:B------:R-:W-:-:S13]  /*0980*/  LOP3.LUT P0, RZ, R18, 0x10, RZ, 0xc0, !PT ;  /* 0x0000001012ff7812 */ /* 0x000fda000780c0ff */
[----:B------:R-:W-:Y:S05]  /*0990*/  @P0 BRA `(.L_x_0) ;  /* 0x0000000000e00947 */ /* 0x000fea0003800000 */
[----:B------:R-:W-:Y:S01]  /*09a0*/  IADD3 R9, PT, PT, R13, UR4, RZ ;  /* 0x000000040d097c10 */ /* 0x000fe2000fffe0ff */
[----:B------:R-:W-:Y:S01]  /*09b0*/  HFMA2 R21, -RZ, RZ, 0, 0 ;  /* 0x00000000ff157431 */ /* 0x000fe200000001ff */
[----:B------:R-:W-:Y:S02]  /*09c0*/  IADD3 R11, PT, PT, R15, UR4, RZ ;  /* 0x000000040f0b7c10 */ /* 0x000fe4000fffe0ff */
[-C--:B------:R-:W-:Y:S02]  /*09d0*/  ISETP.GE.AND P0, PT, R9, R0.reuse, PT ;  /* 0x000000000900720c */ /* 0x080fe40003f06270 */
[----:B------:R-:W-:Y:S02]  /*09e0*/  VIMNMX R5, PT, PT, R2, R11, !PT ;  /* 0x0000000b02057248 */ /* 0x000fe40007fe0100 */
[-C--:B------:R-:W-:Y:S02]  /*09f0*/  ISETP.GE.U32.OR P0, PT, R3, R0.reuse, P0 ;  /* 0x000000000300720c */ /* 0x080fe40000706470 */
[----:B------:R-:W-:-:S02]  /*0a00*/  ISETP.GE.AND P1, PT, R5, R0, PT ;  /* 0x000000000500720c */ /* 0x000fc40003f26270 */
[----:B------:R-:W-:-:S09]  /*0a10*/  MOV R23, RZ ;  /* 0x000000ff00177202 */ /* 0x000fd20000000f00 */
[----:B------:R-:W0:Y:S01]  /*0a20*/  @!P0 LDC.64 R6, c[0x0][0x380] ;  /* 0x0000e000ff068b82 */ /* 0x000e220000000a00 */
[-C--:B------:R-:W-:Y:S02]  /*0a30*/  @!P0 IMAD R9, R3, R0.reuse, R9 ;  /* 0x0000000003098224 */ /* 0x080fe400078e0209 */
[----:B------:R-:W-:-:S05]  /*0a40*/  @!P1 IMAD R11, R11, R0, R2 ;  /* 0x000000000b0b9224 */ /* 0x000fca00078e0202 */
[----:B------:R-:W1:Y:S01]  /*0a50*/  @!P1 LDC.64 R4, c[0x0][0x388] ;  /* 0x0000e200ff049b82 */ /* 0x000e620000000a00 */
[----:B0-----:R-:W-:-:S05]  /*0a60*/  @!P0 IMAD.WIDE R6, R9, 0x4, R6 ;  /* 0x0000000409068825 */ /* 0x001fca00078e0206 */
[----:B------:R-:W2:Y:S01]  /*0a70*/  @!P0 LDG.E.CONSTANT R21, desc[UR8][R6.64] ;  /* 0x0000000806158981 */ /* 0x000ea2000c1e9900 */
[----:B-1----:R-:W-:-:S05]  /*0a80*/  @!P1 IMAD.WIDE R4, R11, 0x4, R4 ;  /* 0x000000040b049825 */ /* 0x002fca00078e0204 */
[----:B------:R-:W3:Y:S04]  /*0a90*/  @!P1 LDG.E.CONSTANT R23, desc[UR8][R4.64] ;  /* 0x0000000804179981 */ /* 0x000ee8000c1e9900 */
[----:B--2---:R-:W-:Y:S04]  /*0aa0*/  STS [R22], R21 ;  /* 0x0000001516007388 */ /* 0x004fe80000000800 */
[----:B---3--:R-:W-:Y:S01]  /*0ab0*/  STS [R20], R23 ;  /* 0x0000001714007388 */ /* 0x008fe20000000800 */
[----:B------:R-:W-:Y:S06]  /*0ac0*/  BAR.SYNC.DEFER_BLOCKING 0x0 ;  /* 0x0000000000007b1d */ /* 0x000fec0000010000 */
[----:B------:R-:W-:Y:S04]  /*0ad0*/  LDS R24, [R16] ;  /* 0x0000000010187984 */ /* 0x000fe80000000800 */
[----:B------:R-:W0:Y:S04]  /*0ae0*/  LDS.128 R12, [R17] ;  /* 0x00000000110c7984 */ /* 0x000e280000000c00 */
[----:B------:R-:W1:Y:S04]  /*0af0*/  LDS R25, [R16+0x40] ;  /* 0x0000400010197984 */ /* 0x000e680000000800 */
[----:B------:R-:W2:Y:S04]  /*0b00*/  LDS R27, [R16+0x80] ;  /* 0x00008000101b7984 */ /* 0x000ea80000000800 */
[----:B------:R-:W3:Y:S04]  /*0b10*/  LDS R26, [R16+0xc0] ;  /* 0x0000c000101a7984 */ /* 0x000ee80000000800 */
[----:B------:R-:W-:Y:S04]  /*0b20*/  LDS R19, [R16+0x100] ;  /* 0x0001000010137984 */ /* 0x000fe80000000800 */
[----:B------:R-:W4:Y:S04]  /*0b30*/  LDS.128 R8, [R17+0x10] ;  /* 0x0000100011087984 */ /* 0x000f280000000c00 */
[----:B------:R-:W5:Y:S04]  /*0b40*/  LDS R18, [R16+0x140] ;  /* 0x0001400010127984 */ /* 0x000f680000000800 */
[----:B------:R-:W5:Y:S04]  /*0b50*/  LDS R21, [R16+0x180] ;  /* 0x0001800010157984 */ /* 0x000f680000000800 */
[----:B------:R-:W5:Y:S04]  /*0b60*/  LDS R20, [R16+0x1c0] ;  /* 0x0001c00010147984 */ /* 0x000f680000000800 */
[----:B------:R-:W-:Y:S04]  /*0b70*/  LDS R23, [R16+0x200] ;  /* 0x0002000010177984 */ /* 0x000fe80000000800 */
[----:B------:R-:W5:Y:S01]  /*0b80*/  LDS.128 R4, [R17+0x20] ;  /* 0x0000200011047984 */ /* 0x000f620000000c00 */
[----:B0-----:R-:W-:-:S03]  /*0b90*/  FFMA R12, R12, R24, R29 ;  /* 0x000000180c0c7223 */ /* 0x001fc6000000001d */
[----:B------:R-:W0:Y:S01]  /*0ba0*/  LDS R22, [R16+0x240] ;  /* 0x0002400010167984 */ /* 0x000e220000000800 */
[----:B-1----:R-:W-:-:S03]  /*0bb0*/  FFMA R12, R25, R13, R12 ;  /* 0x0000000d190c7223 */ /* 0x002fc6000000000c */
[----:B------:R-:W1:Y:S01]  /*0bc0*/  LDS R25, [R16+0x280] ;  /* 0x0002800010197984 */ /* 0x000e620000000800 */
[----:B--2---:R-:W-:-:S03]  /*0bd0*/  FFMA R27, R27, R14, R12 ;  /* 0x0000000e1b1b7223 */ /* 0x004fc6000000000c */
[----:B------:R-:W2:Y:S01]  /*0be0*/  LDS R24, [R16+0x2c0] ;  /* 0x0002c00010187984 */ /* 0x000ea20000000800 */
[----:B---3--:R-:W-:-:S03]  /*0bf0*/  FFMA R29, R26, R15, R27 ;  /* 0x0000000f1a1d7223 */ /* 0x008fc6000000001b */
[----:B------:R-:W-:Y:S04]  /*0c00*/  LDS R27, [R16+0x300] ;  /* 0x00030000101b7984 */ /* 0x000fe80000000800 */
[----:B------:R-:W3:Y:S01]  /*0c10*/  LDS.128 R12, [R17+0x30] ;  /* 0x00003000110c7984 */ /* 0x000ee20000000c00 */
[----:B----4-:R-:W-:-:S03]  /*0c20*/  FFMA R19, R8, R19, R29 ;  /* 0x0000001308137223 */ /* 0x010fc6000000001d */
[----:B------:R-:W4:Y:S01]  /*0c30*/  LDS R8, [R16+0x340] ;  /* 0x0003400010087984 */ /* 0x000f220000000800 */
[----:B-----5:R-:W-:-:S03]  /*0c40*/  FFMA R26, R18, R9, R19 ;  /* 0x00000009121a7223 */ /* 0x020fc60000000013 */
[----:B------:R-:W5:Y:S04]  /*0c50*/  LDS R9, [R16+0x380] ;  /* 0x0003800010097984 */ /* 0x000f680000000800 */
[----:B------:R-:W5:Y:S01]  /*0c60*/  LDS R18, [R16+0x3c0] ;  /* 0x0003c00010127984 */ /* 0x000f620000000800 */
[----:B------:R-:W-:-:S04]  /*0c70*/  FFMA R21, R21, R10, R26 ;  /* 0x0000000a15157223 */ /* 0x000fc8000000001a */
[----:B------:R-:W-:-:S04]  /*0c80*/  FFMA R11, R20, R11, R21 ;  /* 0x0000000b140b7223 */ /* 0x000fc80000000015 */
[----:B------:R-:W-:-:S04]  /*0c90*/  FFMA R11, R4, R23, R11 ;  /* 0x00000017040b7223 */ /* 0x000fc8000000000b */
[----:B0-----:R-:W-:-:S04]  /*0ca0*/  FFMA R22, R22, R5, R11 ;  /* 0x0000000516167223 */ /* 0x001fc8000000000b */
[----:B-1----:R-:W-:-:S04]  /*0cb0*/  FFMA R25, R25, R6, R22 ;  /* 0x0000000619197223 */ /* 0x002fc80000000016 */
[----:B--2---:R-:W-:-:S04]  /*0cc0*/  FFMA R7, R24, R7, R25 ;  /* 0x0000000718077223 */ /* 0x004fc80000000019 */
[----:B---3--:R-:W-:-:S04]  /*0cd0*/  FFMA R7, R12, R27, R7 ;  /* 0x0000001b0c077223 */ /* 0x008fc80000000007 */
[----:B----4-:R-:W-:-:S04]  /*0ce0*/  FFMA R8, R8, R13, R7 ;  /* 0x0000000d08087223 */ /* 0x010fc80000000007 */
[----:B-----5:R-:W-:-:S04]  /*0cf0*/  FFMA R9, R9, R14, R8 ;  /* 0x0000000e09097223 */ /* 0x020fc80000000008 */
[----:B------:R-:W-:Y:S01]  /*0d00*/  FFMA R29, R18, R15, R9 ;  /* 0x0000000f121d7223 */ /* 0x000fe20000000009 */
[----:B------:R-:W-:Y:S06]  /*0d10*/  BAR.SYNC.DEFER_BLOCKING 0x0 ;  /* 0x0000000000007b1d */ /* 0x000fec0000010000 */
.L_x_0:
[----:B------:R-:W-:-:S04]  /*0d20*/  VIMNMX R5, PT, PT, R3, R2, !PT ;  /* 0x0000000203057248 */ /* 0x000fc80007fe0100 */
[----:B------:R-:W-:-:S13]  /*0d30*/  ISETP.GE.AND P0, PT, R5, R0, PT ;  /* 0x000000000500720c */ /* 0x000fda0003f06270 */
[----:B------:R-:W-:Y:S05]  /*0d40*/  @P0 EXIT ;  /* 0x000000000000094d */ /* 0x000fea0003800000 */
[----:B------:R-:W0:Y:S01]  /*0d50*/  LDC.64 R4, c[0x0][0x390] ;  /* 0x0000e400ff047b82 */ /* 0x000e220000000a00 */
[----:B------:R-:W-:-:S04]  /*0d60*/  IMAD R3, R3, R0, R2 ;  /* 0x0000000003037224 */ /* 0x000fc800078e0202 */
[----:B0-----:R-:W-:-:S05]  /*0d70*/  IMAD.WIDE R2, R3, 0x4, R4 ;  /* 0x0000000403027825 */ /* 0x001fca00078e0204 */
[----:B------:R-:W-:Y:S01]  /*0d80*/  STG.E desc[UR8][R2.64], R29 ;  /* 0x0000001d02007986 */ /* 0x000fe2000c101908 */
[----:B------:R-:W-:Y:S05]  /*0d90*/  EXIT ;  /* 0x000000000000794d */ /* 0x000fea0003800000 */
.L_x_3:
[----:B------:R-:W-:-:S00]  /*0da0*/  BRA `(.L_x_3) ;  /* 0xfffffffc00fc7947 */ /* 0x000fc0000383ffff */
[----:B------:R-:W-:-:S00]  /*0db0*/  NOP ;  /* 0x0000000000007918 */ /* 0x000fc00000000000 */
        /* <DEDUP_REMOVED lines=12> */
.L_x_9:


//--------------------- .text._Z23matrixMultiplyGPU_naivePKfS0_Pfi --------------------------
	.section	.text._Z23matrixMultiplyGPU_naivePKfS0_Pfi,"ax",@progbits
	.align	128
        .global         _Z23matrixMultiplyGPU_naivePKfS0_Pfi
        .type           _Z23matrixMultiplyGPU_naivePKfS0_Pfi,@function
        .size           _Z23matrixMultiplyGPU_naivePKfS0_Pfi,(.L_x_10 - _Z23matrixMultiplyGPU_naivePKfS0_Pfi)
        .other          _Z23matrixMultiplyGPU_naivePKfS0_Pfi,@"STO_CUDA_ENTRY STV_DEFAULT"
_Z23matrixMultiplyGPU_naivePKfS0_Pfi:
.text._Z23matrixMultiplyGPU_naivePKfS0_Pfi:
[----:B------:R-:W-:Y:S01]  /*0000*/  LDC R1, c[0x0][0x37c] ;  /* 0x0000df00ff017b82 */ /* 0x000fe20000000800 */
[----:B------:R-:W0:Y:S07]  /*0010*/  S2R R0, SR_TID.Y ;  /* 0x0000000000007919 */ /* 0x000e2e0000002200 */
[----:B------:R-:W0:Y:S01]  /*0020*/  S2UR UR4, SR_CTAID.Y ;  /* 0x00000000000479c3 */ /* 0x000e220000002600 */
[----:B------:R-:W1:Y:S01]  /*0030*/  LDCU UR20, c[0x0][0x398] ;  /* 0x00007300ff1477ac */ /* 0x000e620008000800 */
[----:B------:R-:W2:Y:S06]  /*0040*/  S2R R3, SR_TID.X ;  /* 0x0000000000037919 */ /* 0x000eac0000002100 */
[----:B------:R-:W0:Y:S08]  /*0050*/  LDC R13, c[0x0][0x364] ;  /* 0x0000d900ff0d7b82 */ /* 0x000e300000000800 */
[----:B------:R-:W2:Y:S08]  /*0060*/  S2UR UR5, SR_CTAID.X ;  /* 0x00000000000579c3 */ /* 0x000eb00000002500 */
[----:B------:R-:W2:Y:S01]  /*0070*/  LDC R2, c[0x0][0x360] ;  /* 0x0000d800ff027b82 */ /* 0x000ea20000000800 */
[----:B0-----:R-:W-:-:S02]  /*0080*/  IMAD R13, R13, UR4, R0 ;  /* 0x000000040d0d7c24 */ /* 0x001fc4000f8e0200 */
[----:B--2---:R-:W-:-:S05]  /*0090*/  IMAD R0, R2, UR5, R3 ;  /* 0x0000000502007c24 */ /* 0x004fca000f8e0203 */
[----:B------:R-:W-:-:S04]  /*00a0*/  VIMNMX R2, PT, PT, R13, R0, !PT ;  /* 0x000000000d027248 */ /* 0x000fc80007fe0100 */
[----:B-1----:R-:W-:-:S13]  /*00b0*/  ISETP.GE.AND P0, PT, R2, UR20, PT ;  /* 0x0000001402007c0c */ /* 0x002fda000bf06270 */
[----:B------:R-:W-:Y:S05]  /*00c0*/  @P0 EXIT ;  /* 0x000000000000094d */ /* 0x000fea0003800000 */
[----:B------:R-:W-:Y:S01]  /*00d0*/  UISETP.GE.U32.AND UP0, UPT, UR20, 0x8, UPT ;  /* 0x000000081400788c */ /* 0x000fe2000bf06070 */
[----:B------:R-:W-:Y:S02]  /*00e0*/  HFMA2 R12, -RZ, RZ, 0, 0 ;  /* 0x00000000ff0c7431 */ /* 0x000fe400000001ff */
[----:B------:R-:W-:Y:S01]  /*00f0*/  IMAD R13, R13, UR20, RZ ;  /* 0x000000140d0d7c24 */ /* 0x000fe2000f8e02ff */
[----:B------:R-:W-:Y:S01]  /*0100*/  UMOV UR4, URZ ;  /* 0x000000ff00047c82 */ /* 0x000fe20008000000 */
[----:B------:R-:W0:Y:S04]  /*0110*/  LDCU.64 UR18, c[0x0][0x358] ;  /* 0x00006b00ff1277ac */ /* 0x000e280008000a00 */
[----:B------:R-:W-:Y:S05]  /*0120*/  BRA.U !UP0, `(.L_x_4) ;  /* 0x0000000508047547 */ /* 0x000fea000b800000 */
[----:B------:R-:W1:Y:S01]  /*0130*/  LDCU.128 UR24, c[0x0][0x380] ;  /* 0x00007000ff1877ac */ /* 0x000e620008000c00 */
[----:B------:R-:W-:Y:S02]  /*0140*/  MOV R12, RZ ;  /* 0x000000ff000c7202 */ /* 0x000fe40000000f00 */
[----:B------:R-:W-:Y:S01]  /*0150*/  MOV R14, R0 ;  /* 0x00000000000e7202 */ /* 0x000fe20000000f00 */
[----:B------:R-:W-:-:S04]  /*0160*/  ULOP3.LUT UR4, UR20, 0x7ffffff8, URZ, 0xc0, !UPT ;  /* 0x7ffffff814047892 */ /* 0x000fc8000f8ec0ff */
[----:B------:R-:W-:Y:S01]  /*0170*/  UIADD3 UR5, UPT, UPT, -UR4, URZ, URZ ;  /* 0x000000ff04057290 */ /* 0x000fe2000fffe1ff */
[----:B-1----:R-:W-:Y:S01]  /*0180*/  MOV R2, UR24 ;  /* 0x0000001800027c02 */ /* 0x002fe20008000f00 */
[----:B------:R-:W-:Y:S01]  /*0190*/  UIMAD.WIDE UR6, UR20, 0x8, UR26 ;  /* 0x00000008140678a5 */ /* 0x000fe2000f8e021a */
[----:B------:R-:W-:Y:S01]  /*01a0*/  MOV R3, UR25 ;  /* 0x0000001900037c02 */ /* 0x000fe20008000f00 */
[----:B------:R-:W-:Y:S02]  /*01b0*/  UIMAD.WIDE UR8, UR20, 0xc, UR26 ;  /* 0x0000000c140878a5 */ /* 0x000fe4000f8e021a */
[----:B------:R-:W-:Y:S01]  /*01c0*/  UIMAD.WIDE UR10, UR20, 0x10, UR26 ;  /* 0x00000010140a78a5 */ /* 0x000fe2000f8e021a */
[----:B------:R-:W-:Y:S01]  /*01d0*/  IMAD.WIDE.U32 R2, R13, 0x4, R2 ;  /* 0x000000040d027825 */ /* 0x000fe200078e0002 */
[----:B------:R-:W-:Y:S02]  /*01e0*/  UIMAD.WIDE UR12, UR20, 0x14, UR26 ;  /* 0x00000014140c78a5 */ /* 0x000fe4000f8e021a */
[----:B------:R-:W-:Y:S01]  /*01f0*/  UIMAD.WIDE UR14, UR20, 0x18, UR26 ;  /* 0x00000018140e78a5 */ /* 0x000fe2000f8e021a */
[----:B------:R-:W-:Y:S01]  /*0200*/  IADD3 R2, P0, PT, R2, 0x10, RZ ;  /* 0x0000001002027810 */ /* 0x000fe20007f1e0ff */
[----:B------:R-:W-:-:S03]  /*0210*/  UIMAD.WIDE UR16, UR20, 0x1c, UR26 ;  /* 0x0000001c141078a5 */ /* 0x000fc6000f8e021a */
[----:B------:R-:W-:-:S09]  /*0220*/  IADD3.X R3, PT, PT, RZ, R3, RZ, P0, !PT ;  /* 0x00000003ff037210 */ /* 0x000fd200007fe4ff */
.L_x_5:
[----:B------:R-:W-:Y:S01]  /*0230*/  UIMAD.WIDE UR22, UR20, 0x4, UR26 ;  /* 0x00000004141678a5 */ /* 0x000fe2000f8e021a */
[----:B------:R-:W-:Y:S02]  /*0240*/  IMAD.MOV.U32 R23, RZ, RZ, 0x4 ;  /* 0x00000004ff177424 */ /* 0x000fe400078e00ff */
[----:B------:R-:W-:Y:S01]  /*0250*/  HFMA2 R11, -RZ, RZ, 0, 2.384185791015625e-07 ;  /* 0x00000004ff0b7431 */ /* 0x000fe200000001ff */
[----:B------:R-:W-:Y:S01]  /*0260*/  MOV R25, 0x4 ;  /* 0x0000000400197802 */ /* 0x000fe20000000f00 */
[----:B0-----:R-:W2:Y:S01]  /*0270*/  LDG.E R21, desc[UR18][R2.64+-0x10] ;  /* 0xfffff01202157981 */ /* 0x001ea2000c1e1900 */
[C---:B------:R-:W-:Y:S01]  /*0280*/  IMAD.WIDE R22, R14.reuse, R23, UR26 ;  /* 0x0000001a0e167e25 */ /* 0x040fe2000f8e0217 */
[----:B------:R-:W-:Y:S02]  /*0290*/  MOV R8, UR22 ;  /* 0x0000001600087c02 */ /* 0x000fe40008000f00 */
[----:B------:R-:W-:Y:S01]  /*02a0*/  MOV R9, UR23 ;  /* 0x0000001700097c02 */ /* 0x000fe20008000f00 */
[----:B------:R-:W3:Y:S02]  /*02b0*/  LDG.E R19, desc[UR18][R2.64+-0xc] ;  /* 0xfffff41202137981 */ /* 0x000ee4000c1e1900 */
[----:B------:R-:W-:-:S02]  /*02c0*/  IMAD.WIDE R8, R14, 0x4, R8 ;  /* 0x000000040e087825 */ /* 0x000fc400078e0208 */
[----:B------:R-:W2:Y:S01]  /*02d0*/  LDG.E R22, desc[UR18][R22.64] ;  /* 0x0000001216167981 */ /* 0x000ea2000c1e1900 */
[----:B------:R-:W-:Y:S01]  /*02e0*/  MOV R5, 0x4 ;  /* 0x0000000400057802 */ /* 0x000fe20000000f00 */
[C---:B------:R-:W-:Y:S02]  /*02f0*/  IMAD.WIDE R24, R14.reuse, R25, UR6 ;  /* 0x000000060e187e25 */ /* 0x040fe4000f8e0219 */
[----:B------:R0:W3:Y:S02]  /*0300*/  LDG.E R20, desc[UR18][R8.64] ;  /* 0x0000001208147981 */ /* 0x0000e4000c1e1900 */
[----:B------:R-:W-:Y:S02]  /*0310*/  IMAD.WIDE R10, R14, R11, UR8 ;  /* 0x000000080e0a7e25 */ /* 0x000fe4000f8e020b */
[----:B------:R-:W4:Y:S04]  /*0320*/  LDG.E R18, desc[UR18][R24.64] ;  /* 0x0000001218127981 */ /* 0x000f28000c1e1900 */
[----:B------:R-:W4:Y:S01]  /*0330*/  LDG.E R17, desc[UR18][R2.64+-0x8] ;  /* 0xfffff81202117981 */ /* 0x000f22000c1e1900 */
[----:B0-----:R-:W-:-:S02]  /*0340*/  HFMA2 R9, -RZ, RZ, 0, 2.384185791015625e-07 ;  /* 0x00000004ff097431 */ /* 0x001fc400000001ff */
[----:B------:R-:W-:Y:S01]  /*0350*/  IMAD.MOV.U32 R7, RZ, RZ, 0x4 ;  /* 0x00000004ff077424 */ /* 0x000fe200078e00ff */
[----:B------:R0:W5:Y:S01]  /*0360*/  LDG.E R16, desc[UR18][R10.64] ;  /* 0x000000120a107981 */ /* 0x000162000c1e1900 */
[----:B------:R-:W-:-:S03]  /*0370*/  IMAD.WIDE R4, R14, R5, UR10 ;  /* 0x0000000a0e047e25 */ /* 0x000fc6000f8e0205 */
[----:B------:R-:W5:Y:S01]  /*0380*/  LDG.E R15, desc[UR18][R2.64+-0x4] ;  /* 0xfffffc12020f7981 */ /* 0x000f62000c1e1900 */
[C---:B------:R-:W-:Y:S01]  /*0390*/  IMAD.WIDE R6, R14.reuse, R7, UR12 ;  /* 0x0000000c0e067e25 */ /* 0x040fe2000f8e0207 */
[----:B------:R-:W-:Y:S02]  /*03a0*/  MOV R27, 0x4 ;  /* 0x00000004001b7802 */ /* 0x000fe40000000f00 */
[----:B------:R1:W5:Y:S01]  /*03b0*/  LDG.E R4, desc[UR18][R4.64] ;  /* 0x0000001204047981 */ /* 0x000362000c1e1900 */
[----:B------:R-:W-:-:S03]  /*03c0*/  IMAD.WIDE R8, R14, R9, UR14 ;  /* 0x0000000e0e087e25 */ /* 0x000fc6000f8e0209 */
[----:B------:R-:W5:Y:S01]  /*03d0*/  LDG.E R23, desc[UR18][R2.64] ;  /* 0x0000001202177981 */ /* 0x000f62000c1e1900 */
[----:B0-----:R-:W-:-:S03]  /*03e0*/  IMAD.WIDE R10, R14, R27, UR16 ;  /* 0x000000100e0a7e25 */ /* 0x001fc6000f8e021b */
[----:B------:R-:W5:Y:S04]  /*03f0*/  LDG.E R7, desc[UR18][R6.64] ;  /* 0x0000001206077981 */ /* 0x000f68000c1e1900 */
[----:B------:R-:W5:Y:S04]  /*0400*/  LDG.E R24, desc[UR18][R2.64+0x4] ;  /* 0x0000041202187981 */ /* 0x000f68000c1e1900 */
[----:B------:R-:W5:Y:S04]  /*0410*/  LDG.E R8, desc[UR18][R8.64] ;  /* 0x0000001208087981 */ /* 0x000f68000c1e1900 */
[----:B------:R-:W5:Y:S04]  /*0420*/  LDG.E R25, desc[UR18][R2.64+0x8] ;  /* 0x0000081202197981 */ /* 0x000f68000c1e1900 */
[----:B------:R-:W5:Y:S04]  /*0430*/  LDG.E R10, desc[UR18][R10.64] ;  /* 0x000000120a0a7981 */ /* 0x000f68000c1e1900 */
[----:B------:R0:W5:Y:S01]  /*0440*/  LDG.E R27, desc[UR18][R2.64+0xc] ;  /* 0x00000c12021b7981 */ /* 0x000162000c1e1900 */
[----:B------:R-:W-:-:S04]  /*0450*/  UIADD3 UR5, UPT, UPT, UR5, 0x8, URZ ;  /* 0x0000000805057890 */ /* 0x000fc8000fffe0ff */
[----:B------:R-:W-:Y:S01]  /*0460*/  UISETP.NE.AND UP0, UPT, UR5, URZ, UPT ;  /* 0x000000ff0500728c */ /* 0x000fe2000bf05270 */
[----:B-1----:R-:W-:Y:S02]  /*0470*/  MOV R5, UR20 ;  /* 0x0000001400057c02 */ /* 0x002fe40008000f00 */
[----:B0-----:R-:W-:Y:S02]  /*0480*/  IADD3 R2, P0, PT, R2, 0x20, RZ ;  /* 0x0000002002027810 */ /* 0x001fe40007f1e0ff */
[----:B------:R-:W-:Y:S02]  /*0490*/  LEA R14, R5, R14, 0x3 ;  /* 0x0000000e050e7211 */ /* 0x000fe400078e18ff */
[----:B------:R-:W-:Y:S01]  /*04a0*/  IADD3.X R3, PT, PT, RZ, R3, RZ, P0, !PT ;  /* 0x00000003ff037210 */ /* 0x000fe200007fe4ff */
[----:B--2---:R-:W-:-:S04]  /*04b0*/  FFMA R22, R21, R22, R12 ;  /* 0x0000001615167223 */ /* 0x004fc8000000000c */
[----:B---3--:R-:W-:-:S04]  /*04c0*/  FFMA R20, R19, R20, R22 ;  /* 0x0000001413147223 */ /* 0x008fc80000000016 */
[----:B----4-:R-:W-:-:S04]  /*04d0*/  FFMA R18, R17, R18, R20 ;  /* 0x0000001211127223 */ /* 0x010fc80000000014 */
[----:B-----5:R-:W-:-:S04]  /*04e0*/  FFMA R16, R15, R16, R18 ;  /* 0x000000100f107223 */ /* 0x020fc80000000012 */
[----:B------:R-:W-:-:S04]  /*04f0*/  FFMA R23, R23, R4, R16 ;  /* 0x0000000417177223 */ /* 0x000fc80000000010 */
[----:B------:R-:W-:-:S04]  /*0500*/  FFMA R24, R24, R7, R23 ;  /* 0x0000000718187223 */ /* 0x000fc80000000017 */
[----:B------:R-:W-:-:S04]  /*0510*/  FFMA R8, R25, R8, R24 ;  /* 0x0000000819087223 */ /* 0x000fc80000000018 */
[----:B------:R-:W-:Y:S01]  /*0520*/  FFMA R12, R27, R10, R8 ;  /* 0x0000000a1b0c7223 */ /* 0x000fe20000000008 */
[----:B------:R-:W-:Y:S06]  /*0530*/  BRA.U UP0, `(.L_x_5) ;  /* 0xfffffffd003c7547 */ /* 0x000fec000b83ffff */
.L_x_4:
[----:B------:R-:W-:-:S04]  /*0540*/  ULOP3.LUT UR6, UR20, 0x7, URZ, 0xc0, !UPT ;  /* 0x0000000714067892 */ /* 0x000fc8000f8ec0ff */
[----:B------:R-:W-:-:S09]  /*0550*/  UISETP.NE.AND UP0, UPT, UR6, URZ, UPT ;  /* 0x000000ff0600728c */ /* 0x000fd2000bf05270 */
[----:B------:R-:W-:Y:S05]  /*0560*/  BRA.U !UP0, `(.L_x_6) ;  /* 0x0000000508387547 */ /* 0x000fea000b800000 */
[----:B------:R-:W-:Y:S02]  /*0570*/  UISETP.GE.U32.AND UP0, UPT, UR6, 0x4, UPT ;  /* 0x000000040600788c */ /* 0x000fe4000bf06070 */
[----:B------:R-:W-:-:S04]  /*0580*/  ULOP3.LUT UR5, UR20, 0x3, URZ, 0xc0, !UPT ;  /* 0x0000000314057892 */ /* 0x000fc8000f8ec0ff */
[----:B------:R-:W-:-:S03]  /*0590*/  UISETP.NE.AND UP1, UPT, UR5, URZ, UPT ;  /* 0x000000ff0500728c */ /* 0x000fc6000bf25270 */
[----:B------:R-:W-:Y:S08]  /*05a0*/  BRA.U !UP0, `(.L_x_7) ;  /* 0x00000001087c7547 */ /* 0x000ff0000b800000 */
[----:B------:R-:W1:Y:S01]  /*05b0*/  LDC.64 R6, c[0x0][0x388] ;  /* 0x0000e200ff067b82 */ /* 0x000e620000000a00 */
[----:B------:R-:W2:Y:S01]  /*05c0*/  LDCU.64 UR6, c[0x0][0x380] ;  /* 0x00007000ff0677ac */ /* 0x000ea20008000a00 */
[----:B------:R-:W-:Y:S01]  /*05d0*/  IMAD.U32 R9, RZ, RZ, UR4 ;  /* 0x00000004ff097e24 */ /* 0x000fe2000f8e00ff */
[C---:B------:R-:W-:Y:S02]  /*05e0*/  IADD3 R3, PT, PT, R13.reuse, UR4, RZ ;  /* 0x000000040d037c10 */ /* 0x040fe4000fffe0ff */
[----:B------:R-:W-:Y:S01]  /*05f0*/  IADD3 R10, P0, PT, R13, UR4, RZ ;  /* 0x000000040d0a7c10 */ /* 0x000fe2000ff1e0ff */
[----:B------:R-:W-:Y:S01]  /*0600*/  IMAD R9, R9, UR20, R0 ;  /* 0x0000001409097c24 */ /* 0x000fe2000f8e0200 */
[----:B------:R-:W-:Y:S01]  /*0610*/  MOV R11, UR20 ;  /* 0x00000014000b7c02 */ /* 0x000fe20008000f00 */
[----:B------:R-:W3:Y:S01]  /*0620*/  LDC.64 R4, c[0x0][0x380] ;  /* 0x0000e000ff047b82 */ /* 0x000ee20000000a00 */
[----:B------:R-:W-:Y:S01]  /*0630*/  MOV R15, UR20 ;  /* 0x00000014000f7c02 */ /* 0x000fe20008000f00 */
[----:B-1----:R-:W-:Y:S01]  /*0640*/  IMAD.WIDE R6, R9, 0x4, R6 ;  /* 0x0000000409067825 */ /* 0x002fe200078e0206 */
[----:B------:R-:W-:-:S05]  /*0650*/  MOV R9, UR20 ;  /* 0x0000001400097c02 */ /* 0x000fca0008000f00 */
[----:B------:R-:W-:Y:S02]  /*0660*/  IMAD.WIDE R8, R9, 0x4, R6 ;  /* 0x0000000409087825 */ /* 0x000fe400078e0206 */
[----:B0-----:R-:W4:Y:S02]  /*0670*/  LDG.E R6, desc[UR18][R6.64] ;  /* 0x0000001206067981 */ /* 0x001f24000c1e1900 */
[----:B---3--:R-:W-:Y:S01]  /*0680*/  IMAD.WIDE.U32 R4, R3, 0x4, R4 ;  /* 0x0000000403047825 */ /* 0x008fe200078e0004 */
[----:B------:R-:W-:Y:S01]  /*0690*/  IADD3.X R3, PT, PT, RZ, RZ, RZ, P0, !PT ;  /* 0x000000ffff037210 */ /* 0x000fe200007fe4ff */
[----:B------:R-:W3:Y:S01]  /*06a0*/  LDG.E R17, desc[UR18][R8.64] ;  /* 0x0000001208117981 */ /* 0x000ee2000c1e1900 */
[----:B--2---:R-:W-:-:S03]  /*06b0*/  LEA R2, P0, R10, UR6, 0x2 ;  /* 0x000000060a027c11 */ /* 0x004fc6000f8010ff */
[----:B------:R-:W4:Y:S01]  /*06c0*/  LDG.E R5, desc[UR18][R4.64] ;  /* 0x0000001204057981 */ /* 0x000f22000c1e1900 */
[----:B------:R-:W-:Y:S01]  /*06d0*/  LEA.HI.X R3, R10, UR7, R3, 0x2, P0 ;  /* 0x000000070a037c11 */ /* 0x000fe200080f1403 */
[----:B------:R-:W-:-:S04]  /*06e0*/  IMAD.WIDE R10, R11, 0x4, R8 ;  /* 0x000000040b0a7825 */ /* 0x000fc800078e0208 */
[----:B------:R-:W3:Y:S01]  /*06f0*/  LDG.E R16, desc[UR18][R2.64+0x4] ;  /* 0x0000041202107981 */ /* 0x000ee2000c1e1900 */
[----:B------:R-:W-:-:S03]  /*0700*/  IMAD.WIDE R14, R15, 0x4, R10 ;  /* 0x000000040f0e7825 */ /* 0x000fc600078e020a */
[----:B------:R-:W2:Y:S04]  /*0710*/  LDG.E R19, desc[UR18][R10.64] ;  /* 0x000000120a137981 */ /* 0x000ea8000c1e1900 */
[----:B------:R-:W2:Y:S04]  /*0720*/  LDG.E R18, desc[UR18][R2.64+0x8] ;  /* 0x0000081202127981 */ /* 0x000ea8000c1e1900 */
[----:B------:R-:W5:Y:S04]  /*0730*/  LDG.E R20, desc[UR18][R2.64+0xc] ;  /* 0x00000c1202147981 */ /* 0x000f68000c1e1900 */
[----:B------:R-:W5:Y:S01]  /*0740*/  LDG.E R14, desc[UR18][R14.64] ;  /* 0x000000120e0e7981 */ /* 0x000f62000c1e1900 */
[----:B------:R-:W-:Y:S01]  /*0750*/  UIADD3 UR4, UPT, UPT, UR4, 0x4, URZ ;  /* 0x0000000404047890 */ /* 0x000fe2000fffe0ff */
[----:B----4-:R-:W-:-:S04]  /*0760*/  FFMA R5, R5, R6, R12 ;  /* 0x0000000605057223 */ /* 0x010fc8000000000c */
[----:B---3--:R-:W-:-:S04]  /*0770*/  FFMA R5, R16, R17, R5 ;  /* 0x0000001110057223 */ /* 0x008fc80000000005 */
[----:B--2---:R-:W-:-:S04]  /*0780*/  FFMA R5, R18, R19, R5 ;  /* 0x0000001312057223 */ /* 0x004fc80000000005 */
[----:B-----5:R-:W-:-:S07]  /*0790*/  FFMA R12, R20, R14, R5 ;  /* 0x0000000e140c7223 */ /* 0x020fce0000000005 */
.L_x_7:
[----:B------:R-:W-:Y:S05]  /*07a0*/  BRA.U !UP1, `(.L_x_6) ;  /* 0x0000000109a87547 */ /* 0x000fea000b800000 */
[----:B------:R-:W-:Y:S01]  /*07b0*/  UISETP.NE.AND UP0, UPT, UR5, 0x1, UPT ;  /* 0x000000010500788c */ /* 0x000fe2000bf05270 */
[----:B------:R-:W-:Y:S01]  /*07c0*/  MOV R7, UR4 ;  /* 0x0000000400077c02 */ /* 0x000fe20008000f00 */
[----:B------:R-:W-:Y:S02]  /*07d0*/  ULOP3.LUT UR5, UR20, 0x1, URZ, 0xc0, !UPT ;  /* 0x0000000114057892 */ /* 0x000fe4000f8ec0ff */
[----:B------:R-:W-:Y:S02]  /*07e0*/  MOV R15, UR20 ;  /* 0x00000014000f7c02 */ /* 0x000fe40008000f00 */
[----:B------:R-:W-:Y:S01]  /*07f0*/  UISETP.NE.U32.AND UP1, UPT, UR5, 0x1, UPT ;  /* 0x000000010500788c */ /* 0x000fe2000bf25070 */
[----:B------:R-:W-:-:S04]  /*0800*/  PLOP3.LUT P1, PT, PT, PT, UP0, 0x80, 0x8 ;  /* 0x000000000008781c */ /* 0x000fc80003f2f008 */
[----:B------:R-:W1:Y:S01]  /*0810*/  @UP0 LDCU.128 UR8, c[0x0][0x380] ;  /* 0x00007000ff0807ac */ /* 0x000e620008000c00 */
[----:B------:R-:W-:Y:S01]  /*0820*/  PLOP3.LUT P0, PT, PT, PT, UP1, 0x80, 0x8 ;  /* 0x000000000008781c */ /* 0x000fe20003f0f018 */
[----:B------:R-:W2:Y:S04]  /*0830*/  @UP0 LDCU.64 UR6, c[0x0][0x380] ;  /* 0x00007000ff0607ac */ /* 0x000ea80008000a00 */
[----:B------:R-:W3:Y:S03]  /*0840*/  @!UP1 LDCU.128 UR12, c[0x0][0x380] ;  /* 0x00007000ff0c97ac */ /* 0x000ee60008000c00 */
[C---:B------:R-:W-:Y:S02]  /*0850*/  @P1 IADD3 R3, PT, PT, R13.reuse, UR4, RZ ;  /* 0x000000040d031c10 */ /* 0x040fe4000fffe0ff */
[----:B------:R-:W-:Y:S01]  /*0860*/  @P1 IADD3 R6, P2, PT, R13, UR4, RZ ;  /* 0x000000040d061c10 */ /* 0x000fe2000ff5e0ff */
[----:B------:R-:W-:Y:S01]  /*0870*/  @UP0 UIADD3 UR4, UPT, UPT, UR4, 0x2, URZ ;  /* 0x0000000204040890 */ /* 0x000fe2000fffe0ff */
[----:B-1----:R-:W-:Y:S01]  /*0880*/  MOV R11, UR9 ;  /* 0x00000009000b7c02 */ /* 0x002fe20008000f00 */
[----:B------:R-:W-:Y:S01]  /*0890*/  IMAD.U32 R10, RZ, RZ, UR8 ;  /* 0x00000008ff0a7e24 */ /* 0x000fe2000f8e00ff */
[----:B------:R-:W-:-:S02]  /*08a0*/  MOV R4, UR10 ;  /* 0x0000000a00047c02 */ /* 0x000fc40008000f00 */
[----:B------:R-:W-:Y:S01]  /*08b0*/  MOV R5, UR11 ;  /* 0x0000000b00057c02 */ /* 0x000fe20008000f00 */
[----:B------:R-:W-:-:S04]  /*08c0*/  @P1 IMAD.WIDE.U32 R10, R3, 0x4, R10 ;  /* 0x00000004030a1825 */ /* 0x000fc800078e000a */
[----:B------:R-:W-:Y:S01]  /*08d0*/  @P1 IMAD R3, R7, UR20, R0 ;  /* 0x0000001407031c24 */ /* 0x000fe2000f8e0200 */
[----:B------:R-:W-:Y:S01]  /*08e0*/  @P1 IADD3.X R7, PT, PT, RZ, RZ, RZ, P2, !PT ;  /* 0x000000ffff071210 */ /* 0x000fe200017fe4ff */
[----:B------:R-:W-:Y:S01]  /*08f0*/  IMAD.U32 R19, RZ, RZ, UR4 ;  /* 0x00000004ff137e24 */ /* 0x000fe2000f8e00ff */
[C---:B--2---:R-:W-:Y:S01]  /*0900*/  @P1 LEA R2, P2, R6.reuse, UR6, 0x2 ;  /* 0x0000000606021c11 */ /* 0x044fe2000f8410ff */
[----:B------:R-:W-:Y:S01]  /*0910*/  @P1 IMAD.WIDE R4, R3, 0x4, R4 ;  /* 0x0000000403041825 */ /* 0x000fe200078e0204 */
[----:B------:R-:W-:Y:S01]  /*0920*/  @!P0 IADD3 R17, PT, PT, R13, UR4, RZ ;  /* 0x000000040d118c10 */ /* 0x000fe2000fffe0ff */
[----:B0-----:R-:W2:Y:S01]  /*0930*/  @P1 LDG.E R11, desc[UR18][R10.64] ;  /* 0x000000120a0b1981 */ /* 0x001ea2000c1e1900 */
[----:B------:R-:W-:Y:S01]  /*0940*/  @P1 LEA.HI.X R3, R6, UR7, R7, 0x2, P2 ;  /* 0x0000000706031c11 */ /* 0x000fe200090f1407 */
[----:B------:R-:W-:Y:S01]  /*0950*/  @!P0 IMAD R19, R19, UR20, R0 ;  /* 0x0000001413138c24 */ /* 0x000fe2000f8e0200 */
[----:B---3--:R-:W-:Y:S01]  /*0960*/  MOV R6, UR12 ;  /* 0x0000000c00067c02 */ /* 0x008fe20008000f00 */
[----:B------:R-:W-:Y:S01]  /*0970*/  @P1 IMAD.WIDE R14, R15, 0x4, R4 ;  /* 0x000000040f0e1825 */ /* 0x000fe200078e0204 */
[----:B------:R-:W-:Y:S01]  /*0980*/  MOV R7, UR13 ;  /* 0x0000000d00077c02 */ /* 0x000fe20008000f00 */
[----:B------:R-:W2:Y:S01]  /*0990*/  @P1 LDG.E R4, desc[UR18][R4.64] ;  /* 0x0000001204041981 */ /* 0x000ea2000c1e1900 */
[----:B------:R-:W-:-:S02]  /*09a0*/  MOV R8, UR14 ;  /* 0x0000000e00087c02 */ /* 0x000fc40008000f00 */
[----:B------:R-:W-:Y:S01]  /*09b0*/  MOV R9, UR15 ;  /* 0x0000000f00097c02 */ /* 0x000fe20008000f00 */
[----:B------:R-:W-:Y:S01]  /*09c0*/  @!P0 IMAD.WIDE.U32 R6, R17, 0x4, R6 ;  /* 0x0000000411068825 */ /* 0x000fe200078e0006 */
[----:B------:R-:W3:Y:S03]  /*09d0*/  @P1 LDG.E R14, desc[UR18][R14.64] ;  /* 0x000000120e0e1981 */ /* 0x000ee6000c1e1900 */
[----:B------:R-:W-:Y:S01]  /*09e0*/  @!P0 IMAD.WIDE R8, R19, 0x4, R8 ;  /* 0x0000000413088825 */ /* 0x000fe200078e0208 */
[----:B------:R-:W3:Y:S04]  /*09f0*/  @P1 LDG.E R2, desc[UR18][R2.64+0x4] ;  /* 0x0000041202021981 */ /* 0x000ee8000c1e1900 */
[----:B------:R-:W4:Y:S04]  /*0a00*/  @!P0 LDG.E R7, desc[UR18][R6.64] ;  /* 0x0000001206078981 */ /* 0x000f28000c1e1900 */
[----:B------:R-:W4:Y:S01]  /*0a10*/  @!P0 LDG.E R8, desc[UR18][R8.64] ;  /* 0x0000001208088981 */ /* 0x000f22000c1e1900 */
[----:B--2---:R-:W-:-:S04]  /*0a20*/  @P1 FFMA R11, R11, R4, R12 ;  /* 0x000000040b0b1223 */ /* 0x004fc8000000000c */
[----:B---3--:R-:W-:-:S04]  /*0a30*/  @P1 FFMA R12, R2, R14, R11 ;  /* 0x0000000e020c1223 */ /* 0x008fc8000000000b */
[----:B----4-:R-:W-:-:S07]  /*0a40*/  @!P0 FFMA R12, R7, R8, R12 ;  /* 0x00000008070c8223 */ /* 0x010fce000000000c */
.L_x_6:
[----:B------:R-:W1:Y:S01]  /*0a50*/  LDC.64 R2, c[0x0][0x390] ;  /* 0x0000e400ff027b82 */ /* 0x000e620000000a00 */
[----:B------:R-:W-:-:S05]  /*0a60*/  IADD3 R13, PT, PT, R0, R13, RZ ;  /* 0x0000000d000d7210 */ /* 0x000fca0007ffe0ff */
[----:B-1----:R-:W-:-:S05]  /*0a70*/  IMAD.WIDE R2, R13, 0x4, R2 ;  /* 0x000000040d027825 */ /* 0x002fca00078e0202 */
[----:B0-----:R-:W-:Y:S01]  /*0a80*/  STG.E desc[UR18][R2.64], R12 ;  /* 0x0000000c02007986 */ /* 0x001fe2000c101912 */
[----:B------:R-:W-:Y:S05]  /*0a90*/  EXIT ;  /* 0x000000000000794d */ /* 0x000fea0003800000 */
.L_x_8:
        /* <DEDUP_REMOVED lines=14> */
.L_x_10:


//--------------------- .nv.shared._Z23matrixMultiplyGPU_tiledPKfS0_Pfi --------------------------
	.section	.nv.shared._Z23matrixMultiplyGPU_tiledPKfS0_Pfi,"aw",@nobits
	.sectionflags	@""
	.align	4
.nv.shared._Z23matrixMultiplyGPU_tiledPKfS0_Pfi:
	.zero		3072


//--------------------- .nv.shared.reserved.0     --------------------------
	.section	.nv.shared.reserved.0,"aw",@nobits
	.weak		__nv_reservedSMEM_offset_0_alias
	.size		__nv_reservedSMEM_offset_0_alias, 0, 64
	.other		__nv_reservedSMEM_offset_0_alias,@"STO_CUDA_RESERVED_SHARED STV_DEFAULT"
__nv_reservedSMEM_offset_0_alias:
	.zero		0
	.zero		64


//--------------------- .nv.constant0._Z23matrixMultiplyGPU_tiledPKfS0_Pfi --------------------------
	.section	.nv.constant0._Z23matrixMultiplyGPU_tiledPKfS0_Pfi,"a",@progbits
	.sectionflags	@""
	.align	4
.nv.constant0._Z23matrixMultiplyGPU_tiledPKfS0_Pfi:
	.zero		924


//--------------------- .nv.constant0._Z23matrixMultiplyGPU_naivePKfS0_Pfi --------------------------
	.section	.nv.constant0._Z23matrixMultiplyGPU_naivePKfS0_Pfi,"a",@progbits
	.sectionflags	@""
	.align	4
.nv.constant0._Z23matrixMultiplyGPU_naivePKfS0_Pfi:
	.zero		924


//--------------------- SYMBOLS --------------------------

	.type		.nv.reservedSmem.offset0,@object
	.size		.nv.reservedSmem.offset0,0x4
	.type		.nv.reservedSmem.cap,@object
	.size		.nv.reservedSmem.cap,0x4
